// auto-generated by cutlass_sweep.gemm — config: {"arch": "sm_90", "cluster_m": 1, "cluster_n": 1, "dtype": "e4m3", "dtype_b": "e4m3", "layout": "nt", "stages": 4, "tile_k": 64, "tile_m": 64, "tile_n": 256}
#include "cutlass/cutlass.h"
#include "cutlass/gemm/collective/collective_builder.hpp"
#include "cutlass/gemm/device/gemm_universal_adapter.h"
#include "cutlass/gemm/kernel/gemm_universal.hpp"
#include "cutlass/epilogue/collective/collective_builder.hpp"

using ElemA = cutlass::float_e4m3_t;
using ElemB = cutlass::float_e4m3_t;
using ElemCD = cutlass::float_e4m3_t;
using Acc  = float;
using TileShape    = cute::Shape<cute::_64, cute::_256, cute::_64>;
using ClusterShape = cute::Shape<cute::_1, cute::_1, cute::_1>;

using CollectiveEpilogue = typename cutlass::epilogue::collective::CollectiveBuilder<
    cutlass::arch::Sm90, cutlass::arch::OpClassTensorOp,
    TileShape, ClusterShape,
    cutlass::epilogue::collective::EpilogueTileAuto,
    Acc, Acc,
    ElemCD, cutlass::layout::RowMajor, 128 / cutlass::sizeof_bits<ElemCD>::value,
    ElemCD, cutlass::layout::RowMajor, 128 / cutlass::sizeof_bits<ElemCD>::value,
    cutlass::epilogue::collective::EpilogueScheduleAuto
  >::CollectiveOp;

using CollectiveMainloop = typename cutlass::gemm::collective::CollectiveBuilder<
    cutlass::arch::Sm90, cutlass::arch::OpClassTensorOp,
    ElemA, cutlass::layout::RowMajor, 128 / cutlass::sizeof_bits<ElemA>::value,
    ElemB, cutlass::layout::ColumnMajor, 128 / cutlass::sizeof_bits<ElemB>::value,
    Acc,
    TileShape, ClusterShape,
    cutlass::gemm::collective::StageCount<4>,
    cutlass::gemm::collective::KernelScheduleAuto
  >::CollectiveOp;

using GemmKernel = cutlass::gemm::kernel::GemmUniversal<
    cute::Shape<int,int,int,int>,
    CollectiveMainloop,
    CollectiveEpilogue
>;
using Gemm = cutlass::gemm::device::GemmUniversalAdapter<GemmKernel>;

// Force the device kernel symbol into the cubin without needing a host main.
auto* _anchor = &cutlass::device_kernel<GemmKernel>;


// ===== COMPILED SASS (sm_90a) =====

	.target	sm_90a

	.elftype	@"ET_EXEC"


//--------------------- .note.nv.tkinfo           --------------------------
	.section	.note.nv.tkinfo,"",@"SHT_NOTE"
	.sectionflags	@"SHF_NOTE_NV_TKINFO"
	.tkinfo
        /*0018*/ 	.word	0x00000002
        /*0030*/ 	.string	""
        /*0030*/ 	.string	"ptxas"
        /*0030*/ 	.string	"Cuda compilation tools, release 13.0, V13.0.88"
        /*0030*/ 	.string	"Build cuda_13.0.r13.0/compiler.36424714_0"
        /*0030*/ 	.string	"-arch sm_90a -m 64 "



//--------------------- .note.nv.cuinfo           --------------------------
	.section	.note.nv.cuinfo,"",@"SHT_NOTE"
	.sectionflags	@"SHF_NOTE_NV_CUINFO"
        /*0018*/ 	.short	0x0002
        /*001a*/ 	.short	0x005a
        /*001c*/ 	.short	0x0082
	.zero		2


//--------------------- .nv.info                  --------------------------
	.section	.nv.info,"",@"SHT_CUDA_INFO"
	.align	4


	//----- nvinfo : EIATTR_REGCOUNT
	.align		4
        /*0000*/ 	.byte	0x04, 0x2f
        /*0002*/ 	.short	(.L_12 - .L_11)
	.align		4
.L_11:
        /*0004*/ 	.word	index@(_ZN7cutlass13device_kernelINS_4gemm6kernel13GemmUniversalIN4cute5tupleIJiiiiEEENS1_10collective13CollectiveMmaINS1_37MainloopSm90TmaGmmaWarpSpecializedFP8ILi4ENS5_IJNS4_1CILi1EEESB_SB_EEENS1_32KernelTmaWarpSpecializedPingpongEEENS5_IJNSA_ILi64EEENSA_ILi256EEESF_EEENS_12float_e4m3_tENS5_IJlSB_lEEESI_SJ_NS4_8TiledMMAINS4_8MMA_AtomIJNS4_4SM904GMMA31MMA_64x256x32_F32E4M3E4M3_SS_TNILNSN_7ScaleInE1ELSP_1EEEEEENS4_6LayoutISC_NS5_IJNSA_ILi0EEEST_ST_EEEEENS5_IJNS4_10UnderscoreESW_SW_EEEEENS4_13SM90_TMA_LOADENS4_14ComposedLayoutINS4_7SwizzleILi2ELi4ELi3EEENS4_18smem_ptr_flag_bitsILi8EEENSS_INS5_IJNSA_ILi8EEESF_EEENS5_IJSF_SB_EEEEEEEvNS4_8identityESZ_S19_vS1A_EENS_8epilogue10collective6detail29Sm90TmaWarpSpecializedAdapterINS1D_15DefaultEpilogueISI_SJ_SJ_NS1C_6thread17LinearCombinationISI_Li1EffLNS1H_9ScaleType4KindE0ELNS_15FloatRoundStyleE2ESI_EENS1_15EpilogueDefaultEEEEEvvEEEEvNT_6ParamsE)
        /*0008*/ 	.word	0x000000a8


	//----- nvinfo : EIATTR_FRAME_SIZE
	.align		4
.L_12:
        /*000c*/ 	.byte	0x04, 0x11
        /*000e*/ 	.short	(.L_14 - .L_13)
	.align		4
.L_13:
        /*0010*/ 	.word	index@(_ZN7cutlass13device_kernelINS_4gemm6kernel13GemmUniversalIN4cute5tupleIJiiiiEEENS1_10collective13CollectiveMmaINS1_37MainloopSm90TmaGmmaWarpSpecializedFP8ILi4ENS5_IJNS4_1CILi1EEESB_SB_EEENS1_32KernelTmaWarpSpecializedPingpongEEENS5_IJNSA_ILi64EEENSA_ILi256EEESF_EEENS_12float_e4m3_tENS5_IJlSB_lEEESI_SJ_NS4_8TiledMMAINS4_8MMA_AtomIJNS4_4SM904GMMA31MMA_64x256x32_F32E4M3E4M3_SS_TNILNSN_7ScaleInE1ELSP_1EEEEEENS4_6LayoutISC_NS5_IJNSA_ILi0EEEST_ST_EEEEENS5_IJNS4_10UnderscoreESW_SW_EEEEENS4_13SM90_TMA_LOADENS4_14ComposedLayoutINS4_7SwizzleILi2ELi4ELi3EEENS4_18smem_ptr_flag_bitsILi8EEENSS_INS5_IJNSA_ILi8EEESF_EEENS5_IJSF_SB_EEEEEEEvNS4_8identityESZ_S19_vS1A_EENS_8epilogue10collective6detail29Sm90TmaWarpSpecializedAdapterINS1D_15DefaultEpilogueISI_SJ_SJ_NS1C_6thread17LinearCombinationISI_Li1EffLNS1H_9ScaleType4KindE0ELNS_15FloatRoundStyleE2ESI_EENS1_15EpilogueDefaultEEEEEvvEEEEvNT_6ParamsE)
        /*0014*/ 	.word	0x00000110


	//----- nvinfo : EIATTR_MIN_STACK_SIZE
	.align		4
.L_14:
        /*0018*/ 	.byte	0x04, 0x12
        /*001a*/ 	.short	(.L_16 - .L_15)
	.align		4
.L_15:
        /*001c*/ 	.word	index@(_ZN7cutlass13device_kernelINS_4gemm6kernel13GemmUniversalIN4cute5tupleIJiiiiEEENS1_10collective13CollectiveMmaINS1_37MainloopSm90TmaGmmaWarpSpecializedFP8ILi4ENS5_IJNS4_1CILi1EEESB_SB_EEENS1_32KernelTmaWarpSpecializedPingpongEEENS5_IJNSA_ILi64EEENSA_ILi256EEESF_EEENS_12float_e4m3_tENS5_IJlSB_lEEESI_SJ_NS4_8TiledMMAINS4_8MMA_AtomIJNS4_4SM904GMMA31MMA_64x256x32_F32E4M3E4M3_SS_TNILNSN_7ScaleInE1ELSP_1EEEEEENS4_6LayoutISC_NS5_IJNSA_ILi0EEEST_ST_EEEEENS5_IJNS4_10UnderscoreESW_SW_EEEEENS4_13SM90_TMA_LOADENS4_14ComposedLayoutINS4_7SwizzleILi2ELi4ELi3EEENS4_18smem_ptr_flag_bitsILi8EEENSS_INS5_IJNSA_ILi8EEESF_EEENS5_IJSF_SB_EEEEEEEvNS4_8identityESZ_S19_vS1A_EENS_8epilogue10collective6detail29Sm90TmaWarpSpecializedAdapterINS1D_15DefaultEpilogueISI_SJ_SJ_NS1C_6thread17LinearCombinationISI_Li1EffLNS1H_9ScaleType4KindE0ELNS_15FloatRoundStyleE2ESI_EENS1_15EpilogueDefaultEEEEEvvEEEEvNT_6ParamsE)
        /*0020*/ 	.word	0x00000110
.L_16:


//--------------------- .nv.compat                --------------------------
	.section	.nv.compat,"",@"SHT_CUDA_COMPAT_INFO"
	.align	4
        /*0000*/ 	.byte	0x02, 0x09, 0x01, 0x00, 0x02, 0x02, 0x04, 0x00, 0x02, 0x05, 0x05, 0x00, 0x03, 0x07, 0x01, 0x01
        /*0010*/ 	.byte	0x02, 0x03, 0x01, 0x00, 0x02, 0x06, 0x01, 0x00, 0x04, 0x0b, 0x08, 0x00, 0x00, 0x00, 0x00, 0x00
        /*0020*/ 	.byte	0x00, 0x00, 0x00, 0x00


//--------------------- .nv.info._ZN7cutlass13device_kernelINS_4gemm6kernel13GemmUniversalIN4cute5tupleIJiiiiEEENS1_10collective13CollectiveMmaINS1_37MainloopSm90TmaGmmaWarpSpecializedFP8ILi4ENS5_IJNS4_1CILi1EEESB_SB_EEENS1_32KernelTmaWarpSpecializedPingpongEEENS5_IJNSA_ILi64EEENSA_ILi256EEESF_EEENS_12float_e4m3_tENS5_IJlSB_lEEESI_SJ_NS4_8TiledMMAINS4_8MMA_AtomIJNS4_4SM904GMMA31MMA_64x256x32_F32E4M3E4M3_SS_TNILNSN_7ScaleInE1ELSP_1EEEEEENS4_6LayoutISC_NS5_IJNSA_ILi0EEEST_ST_EEEEENS5_IJNS4_10UnderscoreESW_SW_EEEEENS4_13SM90_TMA_LOADENS4_14ComposedLayoutINS4_7SwizzleILi2ELi4ELi3EEENS4_18smem_ptr_flag_bitsILi8EEENSS_INS5_IJNSA_ILi8EEESF_EEENS5_IJSF_SB_EEEEEEEvNS4_8identityESZ_S19_vS1A_EENS_8epilogue10collective6detail29Sm90TmaWarpSpecializedAdapterINS1D_15DefaultEpilogueISI_SJ_SJ_NS1C_6thread17LinearCombinationISI_Li1EffLNS1H_9ScaleType4KindE0ELNS_15FloatRoundStyleE2ESI_EENS1_15EpilogueDefaultEEEEEvvEEEEvNT_6ParamsE --------------------------
	.section	.nv.info._ZN7cutlass13device_kernelINS_4gemm6kernel13GemmUniversalIN4cute5tupleIJiiiiEEENS1_10collective13CollectiveMmaINS1_37MainloopSm90TmaGmmaWarpSpecializedFP8ILi4ENS5_IJNS4_1CILi1EEESB_SB_EEENS1_32KernelTmaWarpSpecializedPingpongEEENS5_IJNSA_ILi64EEENSA_ILi256EEESF_EEENS_12float_e4m3_tENS5_IJlSB_lEEESI_SJ_NS4_8TiledMMAINS4_8MMA_AtomIJNS4_4SM904GMMA31MMA_64x256x32_F32E4M3E4M3_SS_TNILNSN_7ScaleInE1ELSP_1EEEEEENS4_6LayoutISC_NS5_IJNSA_ILi0EEEST_ST_EEEEENS5_IJNS4_10UnderscoreESW_SW_EEEEENS4_13SM90_TMA_LOADENS4_14ComposedLayoutINS4_7SwizzleILi2ELi4ELi3EEENS4_18smem_ptr_flag_bitsILi8EEENSS_INS5_IJNSA_ILi8EEESF_EEENS5_IJSF_SB_EEEEEEEvNS4_8identityESZ_S19_vS1A_EENS_8epilogue10collective6detail29Sm90TmaWarpSpecializedAdapterINS1D_15DefaultEpilogueISI_SJ_SJ_NS1C_6thread17LinearCombinationISI_Li1EffLNS1H_9ScaleType4KindE0ELNS_15FloatRoundStyleE2ESI_EENS1_15EpilogueDefaultEEEEEvvEEEEvNT_6ParamsE,"",@"SHT_CUDA_INFO"
	.sectionflags	@""
	.align	4


	//----- nvinfo : EIATTR_CUDA_API_VERSION
	.align		4
        /*0000*/ 	.byte	0x04, 0x37
        /*0002*/ 	.short	(.L_18 - .L_17)
.L_17:
        /*0004*/ 	.word	0x00000082


	//----- nvinfo : EIATTR_KPARAM_INFO
	.align		4
.L_18:
        /*0008*/ 	.byte	0x04, 0x17
        /*000a*/ 	.short	(.L_20 - .L_19)
.L_19:
        /*000c*/ 	.word	0x00000000
        /*0010*/ 	.short	0x0000
        /*0012*/ 	.short	0x0070
        /*0014*/ 	.byte	0x00, 0xf0, 0x01, 0x10


	//----- nvinfo : EIATTR_SPARSE_MMA_MASK
	.align		4
.L_20:
        /*0018*/ 	.byte	0x03, 0x50
        /*001a*/ 	.short	0x0000


	//----- nvinfo : EIATTR_MAXREG_COUNT
	.align		4
        /*001c*/ 	.byte	0x03, 0x1b
        /*001e*/ 	.short	0x00a8


	//----- nvinfo : EIATTR_NUM_BARRIERS
	.align		4
        /*0020*/ 	.byte	0x02, 0x4c
        /*0022*/ 	.byte	0x01
	.zero		1


	//----- nvinfo : EIATTR_ANNOTATIONS
	.align		4
        /*0024*/ 	.byte	0x04, 0x55
        /*0026*/ 	.short	(.L_22 - .L_21)


	//   ....[0]....
.L_21:
        /*0028*/ 	.word	0x00000001
        /*002c*/ 	.byte	0xa0, 0x09, 0x00, 0x00, 0x01, 0x00, 0x00, 0x00, 0xb0, 0x0b, 0x00, 0x00, 0x01, 0x00, 0x00, 0x00
        /* <DEDUP_REMOVED lines=203> */
        /*0cec*/ 	.byte	0x50, 0x00, 0x01, 0x00


	//----- nvinfo : EIATTR_MERCURY_ISA_VERSION
	.align		4
.L_22:
        /*0cf0*/ 	.byte	0x03, 0x5f
        /*0cf2*/ 	.short	0x0101


	//----- nvinfo : EIATTR_INT_WARP_WIDE_INSTR_OFFSETS
	.align		4
        /*0cf4*/ 	.byte	0x04, 0x31
        /*0cf6*/ 	.short	(.L_24 - .L_23)


	//   ....[0]....
.L_23:
        /*0cf8*/ 	.word	0x000004b0


	//   ....[1]....
        /*0cfc*/ 	.word	0x000004c0


	//   ....[2]....
        /*0d00*/ 	.word	0x00000530


	//   ....[3]....
        /*0d04*/ 	.word	0x00000540


	//   ....[4]....
        /*0d08*/ 	.word	0x00000550


	//   ....[5]....
        /*0d0c*/ 	.word	0x00000570


	//   ....[6]....
        /*0d10*/ 	.word	0x000005d0


	//   ....[7]....
        /*0d14*/ 	.word	0x000005f0


	//----- nvinfo : EIATTR_COOP_GROUP_MASK_REGIDS
	.align		4
.L_24:
        /*0d18*/ 	.byte	0x04, 0x29
        /*0d1a*/ 	.short	(.L_26 - .L_25)


	//   ....[0]....
.L_25:
        /*0d1c*/ 	.word	0xffffffff


	//   ....[1]....
        /*0d20*/ 	.word	0xffffffff


	//   ....[2]....
        /*0d24*/ 	.word	0xffffffff


	//   ....[3]....
        /*0d28*/ 	.word	0xffffffff


	//   ....[4]....
        /*0d2c*/ 	.word	0xffffffff


	//   ....[5]....
        /*0d30*/ 	.word	0xffffffff


	//----- nvinfo : EIATTR_COOP_GROUP_INSTR_OFFSETS
	.align		4
.L_26:
        /*0d34*/ 	.byte	0x04, 0x28
        /*0d36*/ 	.short	(.L_28 - .L_27)


	//   ....[0]....
.L_27:
        /*0d38*/ 	.word	0x00000060


	//   ....[1]....
        /*0d3c*/ 	.word	0x00000090


	//   ....[2]....
        /*0d40*/ 	.word	0x00000190


	//   ....[3]....
        /*0d44*/ 	.word	0x000003a0


	//   ....[4]....
        /*0d48*/ 	.word	0x000003e0


	//   ....[5]....
        /*0d4c*/ 	.word	0x00000420


	//----- nvinfo : EIATTR_REG_RECONFIG
	.align		4
.L_28:
        /*0d50*/ 	.byte	0x01, 0x54
	.zero		2


	//----- nvinfo : EIATTR_MBARRIER_INSTR_OFFSETS
	.align		4
        /*0d54*/ 	.byte	0x04, 0x39
        /*0d56*/ 	.short	(.L_30 - .L_29)


	//   ....[0]....
.L_29:
        /*0d58*/ 	.word	0x00000310
        /*0d5c*/ 	.word	0x000000ff
        /*0d60*/ 	.word	0x00000000
        /*0d64*/ 	.short	0x0100
        /*0d66*/ 	.byte	0x09
	.zero		1


	//   ....[1]....
        /*0d68*/ 	.word	0x00000320
        /*0d6c*/ 	.word	0x000000ff
        /*0d70*/ 	.word	0x00000020
        /*0d74*/ 	.short	0x0100
        /*0d76*/ 	.byte	0x09
	.zero		1


	//   ....[2]....
        /*0d78*/ 	.word	0x00000330
        /*0d7c*/ 	.word	0x000000ff
        /*0d80*/ 	.word	0x00000008
        /*0d84*/ 	.short	0x0100
        /*0d86*/ 	.byte	0x09
	.zero		1


	//   ....[3]....
        /*0d88*/ 	.word	0x00000340
        /*0d8c*/ 	.word	0x000000ff
        /*0d90*/ 	.word	0x00000028
        /*0d94*/ 	.short	0x0100
        /*0d96*/ 	.byte	0x09
	.zero		1


	//   ....[4]....
        /*0d98*/ 	.word	0x00000350
        /*0d9c*/ 	.word	0x000000ff
        /*0da0*/ 	.word	0x00000010
        /*0da4*/ 	.short	0x0100
        /*0da6*/ 	.byte	0x09
	.zero		1


	//   ....[5]....
        /*0da8*/ 	.word	0x00000360
        /*0dac*/ 	.word	0x000000ff
        /*0db0*/ 	.word	0x00000030
        /*0db4*/ 	.short	0x0100
        /*0db6*/ 	.byte	0x09
	.zero		1


	//   ....[6]....
        /*0db8*/ 	.word	0x00000370
        /*0dbc*/ 	.word	0x000000ff
        /*0dc0*/ 	.word	0x00000018
        /*0dc4*/ 	.short	0x0100
        /*0dc6*/ 	.byte	0x09
	.zero		1


	//   ....[7]....
        /*0dc8*/ 	.word	0x00000380
        /*0dcc*/ 	.word	0x000000ff
        /*0dd0*/ 	.word	0x00000038
        /*0dd4*/ 	.short	0x0100
        /*0dd6*/ 	.byte	0x09
	.zero		1


	//   ....[8]....
        /*0dd8*/ 	.word	0x00000610
        /*0ddc*/ 	.word	0x000000ff
        /*0de0*/ 	.word	0x00000070
        /*0de4*/ 	.short	0x0100
        /*0de6*/ 	.byte	0x09
	.zero		1


	//   ....[9]....
        /*0de8*/ 	.word	0x00000620
        /*0dec*/ 	.word	0x000000ff
        /*0df0*/ 	.word	0x00000078
        /*0df4*/ 	.short	0x0100
        /*0df6*/ 	.byte	0x09
	.zero		1


	//   ....[10]....
        /*0df8*/ 	.word	0x00000660
        /*0dfc*/ 	.word	0x000000ff
        /*0e00*/ 	.word	0x00000050
        /*0e04*/ 	.short	0x0100
        /*0e06*/ 	.byte	0x0a
	.zero		1


	//   ....[11]....
        /*0e08*/ 	.word	0x00000680
        /*0e0c*/ 	.word	0x000000ff
        /*0e10*/ 	.word	0x00000058
        /*0e14*/ 	.short	0x0100
        /*0e16*/ 	.byte	0x0a
	.zero		1


	//   ....[12]....
        /*0e18*/ 	.word	0x00000690
        /*0e1c*/ 	.word	0x000000ff
        /*0e20*/ 	.word	0x00000060
        /*0e24*/ 	.short	0x0100
        /*0e26*/ 	.byte	0x0a
	.zero		1


	//   ....[13]....
        /*0e28*/ 	.word	0x000006a0
        /*0e2c*/ 	.word	0x000000ff
        /*0e30*/ 	.word	0x00000068
        /*0e34*/ 	.short	0x0100
        /*0e36*/ 	.byte	0x0a
	.zero		1


	//   ....[14]....
        /*0e38*/ 	.word	0x00001620
        /*0e3c*/ 	.word	0x000000ff
        /*0e40*/ 	.word	0xfffffff8
        /*0e44*/ 	.short	0x010a
        /*0e46*/ 	.byte	0x13
	.zero		1


	//   ....[15]....
        /*0e48*/ 	.word	0x00001ff0
        /*0e4c*/ 	.word	0x000000ff
        /*0e50*/ 	.word	0x00000000
        /*0e54*/ 	.short	0x010a
        /*0e56*/ 	.byte	0x04
	.zero		1


	//   ....[16]....
        /*0e58*/ 	.word	0x00002030
        /*0e5c*/ 	.word	0x000000ff
        /*0e60*/ 	.word	0x00000000
        /*0e64*/ 	.short	0x010a
        /*0e66*/ 	.byte	0x04
	.zero		1


	//   ....[17]....
        /*0e68*/ 	.word	0x00003210
        /*0e6c*/ 	.word	0x000000ff
        /*0e70*/ 	.word	0x00000000
        /*0e74*/ 	.short	0x010a
        /*0e76*/ 	.byte	0x08
	.zero		1


	//   ....[18]....
        /*0e78*/ 	.word	0x00003250
        /*0e7c*/ 	.word	0x000000ff
        /*0e80*/ 	.word	0x00000000
        /*0e84*/ 	.short	0x010a
        /*0e86*/ 	.byte	0x08
	.zero		1


	//   ....[19]....
        /*0e88*/ 	.word	0x00004280
        /*0e8c*/ 	.word	0x000000ff
        /*0e90*/ 	.word	0x00000000
        /*0e94*/ 	.short	0x0101
        /*0e96*/ 	.byte	0x06
	.zero		1


	//   ....[20]....
        /*0e98*/ 	.word	0x00005320
        /*0e9c*/ 	.word	0x000000e4
        /*0ea0*/ 	.word	0x00000000
        /*0ea4*/ 	.short	0x0101
        /*0ea6*/ 	.byte	0x1e
	.zero		1


	//   ....[21]....
        /*0ea8*/ 	.word	0x00005420
        /*0eac*/ 	.word	0x000000ff
        /*0eb0*/ 	.word	0x00000000
        /*0eb4*/ 	.short	0x0101
        /*0eb6*/ 	.byte	0x04
	.zero		1


	//   ....[22]....
        /*0eb8*/ 	.word	0x000054a0
        /*0ebc*/ 	.word	0x000000ff
        /*0ec0*/ 	.word	0x00000008
        /*0ec4*/ 	.short	0x010a
        /*0ec6*/ 	.byte	0x13
	.zero		1


	//   ....[23]....
        /*0ec8*/ 	.word	0x0000e660
        /*0ecc*/ 	.word	0x00000000
        /*0ed0*/ 	.word	0x00000000
        /*0ed4*/ 	.short	0x0101
        /*0ed6*/ 	.byte	0x1e
	.zero		1


	//   ....[24]....
        /*0ed8*/ 	.word	0x0000f160
        /*0edc*/ 	.word	0x0000000b
        /*0ee0*/ 	.word	0x00000020
        /*0ee4*/ 	.short	0x010a
        /*0ee6*/ 	.byte	0x3f
	.zero		1


	//   ....[25]....
        /*0ee8*/ 	.word	0x0000f520
        /*0eec*/ 	.word	0x00000003
        /*0ef0*/ 	.word	0x00000078
        /*0ef4*/ 	.short	0x0101
        /*0ef6*/ 	.byte	0x3f
	.zero		1


	//   ....[26]....
        /*0ef8*/ 	.word	0x0000fd40
        /*0efc*/ 	.word	0x00000007
        /*0f00*/ 	.word	0x00000000
        /*0f04*/ 	.short	0x010a
        /*0f06*/ 	.byte	0x3f
	.zero		1


	//   ....[27]....
        /*0f08*/ 	.word	0x0000fdc0
        /*0f0c*/ 	.word	0x00000009
        /*0f10*/ 	.word	0x00000000
        /*0f14*/ 	.short	0x010a
        /*0f16*/ 	.byte	0x3f
	.zero		1


	//   ....[28]....
        /*0f18*/ 	.word	0x0000fe50
        /*0f1c*/ 	.word	0x00000006
        /*0f20*/ 	.word	0x00000000
        /*0f24*/ 	.short	0x010a
        /*0f26*/ 	.byte	0x3f
	.zero		1


	//   ....[29]....
        /*0f28*/ 	.word	0x0000fee0
        /*0f2c*/ 	.word	0x00000003
        /*0f30*/ 	.word	0x00000000
        /*0f34*/ 	.short	0x010a
        /*0f36*/ 	.byte	0x3f
	.zero		1


	//   ....[30]....
        /*0f38*/ 	.word	0x0000ff50
        /*0f3c*/ 	.word	0x00000003
        /*0f40*/ 	.word	0xfffffff8
        /*0f44*/ 	.short	0x010a
        /*0f46*/ 	.byte	0x3f
	.zero		1


	//   ....[31]....
        /*0f48*/ 	.word	0x0000ffb0
        /*0f4c*/ 	.word	0x00000003
        /*0f50*/ 	.word	0x00000000
        /*0f54*/ 	.short	0x010a
        /*0f56*/ 	.byte	0x3f
	.zero		1


	//   ....[32]....
        /*0f58*/ 	.word	0x00010020
        /*0f5c*/ 	.word	0x00000000
        /*0f60*/ 	.word	0x00000000
        /*0f64*/ 	.short	0x010a
        /*0f66*/ 	.byte	0x3f
	.zero		1


	//   ....[33]....
        /*0f68*/ 	.word	0x00010090
        /*0f6c*/ 	.word	0x00000019
        /*0f70*/ 	.word	0x00000008
        /*0f74*/ 	.short	0x010a
        /*0f76*/ 	.byte	0x3f
	.zero		1


	//   ....[34]....
        /*0f78*/ 	.word	0x00010160
        /*0f7c*/ 	.word	0x0000000b
        /*0f80*/ 	.word	0x00000020
        /*0f84*/ 	.short	0x010a
        /*0f86*/ 	.byte	0x3f
	.zero		1


	//   ....[35]....
        /*0f88*/ 	.word	0x00010240
        /*0f8c*/ 	.word	0x00000007
        /*0f90*/ 	.word	0x00000000
        /*0f94*/ 	.short	0x010a
        /*0f96*/ 	.byte	0x3f
	.zero		1


	//   ....[36]....
        /*0f98*/ 	.word	0x00010290
        /*0f9c*/ 	.word	0x00000009
        /*0fa0*/ 	.word	0x00000000
        /*0fa4*/ 	.short	0x010a
        /*0fa6*/ 	.byte	0x3f
	.zero		1


	//   ....[37]....
        /*0fa8*/ 	.word	0x000102e0
        /*0fac*/ 	.word	0x00000006
        /*0fb0*/ 	.word	0x00000000
        /*0fb4*/ 	.short	0x010a
        /*0fb6*/ 	.byte	0x3f
	.zero		1


	//----- nvinfo : EIATTR_NUM_MBARRIERS
	.align		4
.L_30:
        /*0fb8*/ 	.byte	0x03, 0x38
        /*0fba*/ 	.short	0x000e


	//----- nvinfo : EIATTR_EXIT_INSTR_OFFSETS
	.align		4
        /*0fbc*/ 	.byte	0x04, 0x1c
        /*0fbe*/ 	.short	(.L_32 - .L_31)


	//   ....[0]....
.L_31:
        /*0fc0*/ 	.word	0x000012f0


	//   ....[1]....
        /*0fc4*/ 	.word	0x00001350


	//   ....[2]....
        /*0fc8*/ 	.word	0x0000ee70


	//   ....[3]....
        /*0fcc*/ 	.word	0x0000eea0


	//   ....[4]....
        /*0fd0*/ 	.word	0x0000ff30


	//----- nvinfo : EIATTR_MAX_THREADS
	.align		4
.L_32:
        /*0fd4*/ 	.byte	0x04, 0x05
        /*0fd6*/ 	.short	(.L_34 - .L_33)
.L_33:
        /*0fd8*/ 	.word	0x00000180
        /*0fdc*/ 	.word	0x00000001
        /*0fe0*/ 	.word	0x00000001


	//----- nvinfo : EIATTR_CRS_STACK_SIZE
	.align		4
.L_34:
        /*0fe4*/ 	.byte	0x04, 0x1e
        /*0fe6*/ 	.short	(.L_36 - .L_35)
.L_35:
        /*0fe8*/ 	.word	0x00000000


	//----- nvinfo : EIATTR_CBANK_PARAM_SIZE
	.align		4
.L_36:
        /*0fec*/ 	.byte	0x03, 0x19
        /*0fee*/ 	.short	0x0470


	//----- nvinfo : EIATTR_PARAM_CBANK
	.align		4
        /*0ff0*/ 	.byte	0x04, 0x0a
        /*0ff2*/ 	.short	(.L_38 - .L_37)
	.align		4
.L_37:
        /*0ff4*/ 	.word	index@(.nv.constant0._ZN7cutlass13device_kernelINS_4gemm6kernel13GemmUniversalIN4cute5tupleIJiiiiEEENS1_10collective13CollectiveMmaINS1_37MainloopSm90TmaGmmaWarpSpecializedFP8ILi4ENS5_IJNS4_1CILi1EEESB_SB_EEENS1_32KernelTmaWarpSpecializedPingpongEEENS5_IJNSA_ILi64EEENSA_ILi256EEESF_EEENS_12float_e4m3_tENS5_IJlSB_lEEESI_SJ_NS4_8TiledMMAINS4_8MMA_AtomIJNS4_4SM904GMMA31MMA_64x256x32_F32E4M3E4M3_SS_TNILNSN_7ScaleInE1ELSP_1EEEEEENS4_6LayoutISC_NS5_IJNSA_ILi0EEEST_ST_EEEEENS5_IJNS4_10UnderscoreESW_SW_EEEEENS4_13SM90_TMA_LOADENS4_14ComposedLayoutINS4_7SwizzleILi2ELi4ELi3EEENS4_18smem_ptr_flag_bitsILi8EEENSS_INS5_IJNSA_ILi8EEESF_EEENS5_IJSF_SB_EEEEEEEvNS4_8identityESZ_S19_vS1A_EENS_8epilogue10collective6detail29Sm90TmaWarpSpecializedAdapterINS1D_15DefaultEpilogueISI_SJ_SJ_NS1C_6thread17LinearCombinationISI_Li1EffLNS1H_9ScaleType4KindE0ELNS_15FloatRoundStyleE2ESI_EENS1_15EpilogueDefaultEEEEEvvEEEEvNT_6ParamsE)
        /*0ff8*/ 	.short	0x0210
        /*0ffa*/ 	.short	0x0470


	//----- nvinfo : EIATTR_SW_WAR
	.align		4
.L_38:
        /*0ffc*/ 	.byte	0x04, 0x36
        /*0ffe*/ 	.short	(.L_40 - .L_39)
.L_39:
        /*1000*/ 	.word	0x00000008
.L_40:


//--------------------- .nv.callgraph             --------------------------
	.section	.nv.callgraph,"",@"SHT_CUDA_CALLGRAPH"
	.align	4
	.sectionentsize	8
	.align		4
        /*0000*/ 	.word	0x00000000
	.align		4
        /*0004*/ 	.word	0xffffffff
	.align		4
        /*0008*/ 	.word	0x00000000
	.align		4
        /*000c*/ 	.word	0xfffffffe
	.align		4
        /*0010*/ 	.word	0x00000000
	.align		4
        /*0014*/ 	.word	0xfffffffd
	.align		4
        /*0018*/ 	.word	0x00000000
	.align		4
        /*001c*/ 	.word	0xfffffffc


//--------------------- .nv.constant4             --------------------------
	.section	.nv.constant4,"a",@progbits
	.align	8
	.align		8
.nv.constant4:
        /*0000*/ 	.dword	_ZN40_INTERNAL_441ab08d_4_k_cu_c2e130dc_171074cuda3std3__45__cpo5beginE
	.align		8
        /*0008*/ 	.dword	_ZN40_INTERNAL_441ab08d_4_k_cu_c2e130dc_171074cuda3std3__45__cpo3endE
	.align		8
        /*0010*/ 	.dword	_ZN40_INTERNAL_441ab08d_4_k_cu_c2e130dc_171074cuda3std3__45__cpo6cbeginE
	.align		8
        /*0018*/ 	.dword	_ZN40_INTERNAL_441ab08d_4_k_cu_c2e130dc_171074cuda3std3__45__cpo4cendE
	.align		8
        /*0020*/ 	.dword	_ZN40_INTERNAL_441ab08d_4_k_cu_c2e130dc_171074cuda3std3__442_GLOBAL__N__441ab08d_4_k_cu_c2e130dc_171076ignoreE
	.align		8
        /*0028*/ 	.dword	_ZN40_INTERNAL_441ab08d_4_k_cu_c2e130dc_171074cuda3std3__419piecewise_constructE
	.align		8
        /*0030*/ 	.dword	_ZN40_INTERNAL_441ab08d_4_k_cu_c2e130dc_171074cuda3std3__48in_placeE
	.align		8
        /*0038*/ 	.dword	_ZN40_INTERNAL_441ab08d_4_k_cu_c2e130dc_171074cuda3std6ranges3__45__cpo4swapE
	.align		8
        /*0040*/ 	.dword	_ZN40_INTERNAL_441ab08d_4_k_cu_c2e130dc_171074cuda3std6ranges3__45__cpo9iter_moveE
	.align		8
        /*0048*/ 	.dword	_ZN40_INTERNAL_441ab08d_4_k_cu_c2e130dc_171074cute7productE
	.align		8
        /*0050*/ 	.dword	_ZN40_INTERNAL_441ab08d_4_k_cu_c2e130dc_171074cute1_E


//--------------------- .text._ZN7cutlass13device_kernelINS_4gemm6kernel13GemmUniversalIN4cute5tupleIJiiiiEEENS1_10collective13CollectiveMmaINS1_37MainloopSm90TmaGmmaWarpSpecializedFP8ILi4ENS5_IJNS4_1CILi1EEESB_SB_EEENS1_32KernelTmaWarpSpecializedPingpongEEENS5_IJNSA_ILi64EEENSA_ILi256EEESF_EEENS_12float_e4m3_tENS5_IJlSB_lEEESI_SJ_NS4_8TiledMMAINS4_8MMA_AtomIJNS4_4SM904GMMA31MMA_64x256x32_F32E4M3E4M3_SS_TNILNSN_7ScaleInE1ELSP_1EEEEEENS4_6LayoutISC_NS5_IJNSA_ILi0EEEST_ST_EEEEENS5_IJNS4_10UnderscoreESW_SW_EEEEENS4_13SM90_TMA_LOADENS4_14ComposedLayoutINS4_7SwizzleILi2ELi4ELi3EEENS4_18smem_ptr_flag_bitsILi8EEENSS_INS5_IJNSA_ILi8EEESF_EEENS5_IJSF_SB_EEEEEEEvNS4_8identityESZ_S19_vS1A_EENS_8epilogue10collective6detail29Sm90TmaWarpSpecializedAdapterINS1D_15DefaultEpilogueISI_SJ_SJ_NS1C_6thread17LinearCombinationISI_Li1EffLNS1H_9ScaleType4KindE0ELNS_15FloatRoundStyleE2ESI_EENS1_15EpilogueDefaultEEEEEvvEEEEvNT_6ParamsE --------------------------
	.section	.text._ZN7cutlass13device_kernelINS_4gemm6kernel13GemmUniversalIN4cute5tupleIJiiiiEEENS1_10collective13CollectiveMmaINS1_37MainloopSm90TmaGmmaWarpSpecializedFP8ILi4ENS5_IJNS4_1CILi1EEESB_SB_EEENS1_32KernelTmaWarpSpecializedPingpongEEENS5_IJNSA_ILi64EEENSA_ILi256EEESF_EEENS_12float_e4m3_tENS5_IJlSB_lEEESI_SJ_NS4_8TiledMMAINS4_8MMA_AtomIJNS4_4SM904GMMA31MMA_64x256x32_F32E4M3E4M3_SS_TNILNSN_7ScaleInE1ELSP_1EEEEEENS4_6LayoutISC_NS5_IJNSA_ILi0EEEST_ST_EEEEENS5_IJNS4_10UnderscoreESW_SW_EEEEENS4_13SM90_TMA_LOADENS4_14ComposedLayoutINS4_7SwizzleILi2ELi4ELi3EEENS4_18smem_ptr_flag_bitsILi8EEENSS_INS5_IJNSA_ILi8EEESF_EEENS5_IJSF_SB_EEEEEEEvNS4_8identityESZ_S19_vS1A_EENS_8epilogue10collective6detail29Sm90TmaWarpSpecializedAdapterINS1D_15DefaultEpilogueISI_SJ_SJ_NS1C_6thread17LinearCombinationISI_Li1EffLNS1H_9ScaleType4KindE0ELNS_15FloatRoundStyleE2ESI_EENS1_15EpilogueDefaultEEEEEvvEEEEvNT_6ParamsE,"ax",@progbits
	.align	128
.text._ZN7cutlass13device_kernelINS_4gemm6kernel13GemmUniversalIN4cute5tupleIJiiiiEEENS1_10collective13CollectiveMmaINS1_37MainloopSm90TmaGmmaWarpSpecializedFP8ILi4ENS5_IJNS4_1CILi1EEESB_SB_EEENS1_32KernelTmaWarpSpecializedPingpongEEENS5_IJNSA_ILi64EEENSA_ILi256EEESF_EEENS_12float_e4m3_tENS5_IJlSB_lEEESI_SJ_NS4_8TiledMMAINS4_8MMA_AtomIJNS4_4SM904GMMA31MMA_64x256x32_F32E4M3E4M3_SS_TNILNSN_7ScaleInE1ELSP_1EEEEEENS4_6LayoutISC_NS5_IJNSA_ILi0EEEST_ST_EEEEENS5_IJNS4_10UnderscoreESW_SW_EEEEENS4_13SM90_TMA_LOADENS4_14ComposedLayoutINS4_7SwizzleILi2ELi4ELi3EEENS4_18smem_ptr_flag_bitsILi8EEENSS_INS5_IJNSA_ILi8EEESF_EEENS5_IJSF_SB_EEEEEEEvNS4_8identityESZ_S19_vS1A_EENS_8epilogue10collective6detail29Sm90TmaWarpSpecializedAdapterINS1D_15DefaultEpilogueISI_SJ_SJ_NS1C_6thread17LinearCombinationISI_Li1EffLNS1H_9ScaleType4KindE0ELNS_15FloatRoundStyleE2ESI_EENS1_15EpilogueDefaultEEEEEvvEEEEvNT_6ParamsE:
        .type           _ZN7cutlass13device_kernelINS_4gemm6kernel13GemmUniversalIN4cute5tupleIJiiiiEEENS1_10collective13CollectiveMmaINS1_37MainloopSm90TmaGmmaWarpSpecializedFP8ILi4ENS5_IJNS4_1CILi1EEESB_SB_EEENS1_32KernelTmaWarpSpecializedPingpongEEENS5_IJNSA_ILi64EEENSA_ILi256EEESF_EEENS_12float_e4m3_tENS5_IJlSB_lEEESI_SJ_NS4_8TiledMMAINS4_8MMA_AtomIJNS4_4SM904GMMA31MMA_64x256x32_F32E4M3E4M3_SS_TNILNSN_7ScaleInE1ELSP_1EEEEEENS4_6LayoutISC_NS5_IJNSA_ILi0EEEST_ST_EEEEENS5_IJNS4_10UnderscoreESW_SW_EEEEENS4_13SM90_TMA_LOADENS4_14ComposedLayoutINS4_7SwizzleILi2ELi4ELi3EEENS4_18smem_ptr_flag_bitsILi8EEENSS_INS5_IJNSA_ILi8EEESF_EEENS5_IJSF_SB_EEEEEEEvNS4_8identityESZ_S19_vS1A_EENS_8epilogue10collective6detail29Sm90TmaWarpSpecializedAdapterINS1D_15DefaultEpilogueISI_SJ_SJ_NS1C_6thread17LinearCombinationISI_Li1EffLNS1H_9ScaleType4KindE0ELNS_15FloatRoundStyleE2ESI_EENS1_15EpilogueDefaultEEEEEvvEEEEvNT_6ParamsE,@function
        .size           _ZN7cutlass13device_kernelINS_4gemm6kernel13GemmUniversalIN4cute5tupleIJiiiiEEENS1_10collective13CollectiveMmaINS1_37MainloopSm90TmaGmmaWarpSpecializedFP8ILi4ENS5_IJNS4_1CILi1EEESB_SB_EEENS1_32KernelTmaWarpSpecializedPingpongEEENS5_IJNSA_ILi64EEENSA_ILi256EEESF_EEENS_12float_e4m3_tENS5_IJlSB_lEEESI_SJ_NS4_8TiledMMAINS4_8MMA_AtomIJNS4_4SM904GMMA31MMA_64x256x32_F32E4M3E4M3_SS_TNILNSN_7ScaleInE1ELSP_1EEEEEENS4_6LayoutISC_NS5_IJNSA_ILi0EEEST_ST_EEEEENS5_IJNS4_10UnderscoreESW_SW_EEEEENS4_13SM90_TMA_LOADENS4_14ComposedLayoutINS4_7SwizzleILi2ELi4ELi3EEENS4_18smem_ptr_flag_bitsILi8EEENSS_INS5_IJNSA_ILi8EEESF_EEENS5_IJSF_SB_EEEEEEEvNS4_8identityESZ_S19_vS1A_EENS_8epilogue10collective6detail29Sm90TmaWarpSpecializedAdapterINS1D_15DefaultEpilogueISI_SJ_SJ_NS1C_6thread17LinearCombinationISI_Li1EffLNS1H_9ScaleType4KindE0ELNS_15FloatRoundStyleE2ESI_EENS1_15EpilogueDefaultEEEEEvvEEEEvNT_6ParamsE,(.L_x_331 - _ZN7cutlass13device_kernelINS_4gemm6kernel13GemmUniversalIN4cute5tupleIJiiiiEEENS1_10collective13CollectiveMmaINS1_37MainloopSm90TmaGmmaWarpSpecializedFP8ILi4ENS5_IJNS4_1CILi1EEESB_SB_EEENS1_32KernelTmaWarpSpecializedPingpongEEENS5_IJNSA_ILi64EEENSA_ILi256EEESF_EEENS_12float_e4m3_tENS5_IJlSB_lEEESI_SJ_NS4_8TiledMMAINS4_8MMA_AtomIJNS4_4SM904GMMA31MMA_64x256x32_F32E4M3E4M3_SS_TNILNSN_7ScaleInE1ELSP_1EEEEEENS4_6LayoutISC_NS5_IJNSA_ILi0EEEST_ST_EEEEENS5_IJNS4_10UnderscoreESW_SW_EEEEENS4_13SM90_TMA_LOADENS4_14ComposedLayoutINS4_7SwizzleILi2ELi4ELi3EEENS4_18smem_ptr_flag_bitsILi8EEENSS_INS5_IJNSA_ILi8EEESF_EEENS5_IJSF_SB_EEEEEEEvNS4_8identityESZ_S19_vS1A_EENS_8epilogue10collective6detail29Sm90TmaWarpSpecializedAdapterINS1D_15DefaultEpilogueISI_SJ_SJ_NS1C_6thread17LinearCombinationISI_Li1EffLNS1H_9ScaleType4KindE0ELNS_15FloatRoundStyleE2ESI_EENS1_15EpilogueDefaultEEEEEvvEEEEvNT_6ParamsE)
        .other          _ZN7cutlass13device_kernelINS_4gemm6kernel13GemmUniversalIN4cute5tupleIJiiiiEEENS1_10collective13CollectiveMmaINS1_37MainloopSm90TmaGmmaWarpSpecializedFP8ILi4ENS5_IJNS4_1CILi1EEESB_SB_EEENS1_32KernelTmaWarpSpecializedPingpongEEENS5_IJNSA_ILi64EEENSA_ILi256EEESF_EEENS_12float_e4m3_tENS5_IJlSB_lEEESI_SJ_NS4_8TiledMMAINS4_8MMA_AtomIJNS4_4SM904GMMA31MMA_64x256x32_F32E4M3E4M3_SS_TNILNSN_7ScaleInE1ELSP_1EEEEEENS4_6LayoutISC_NS5_IJNSA_ILi0EEEST_ST_EEEEENS5_IJNS4_10UnderscoreESW_SW_EEEEENS4_13SM90_TMA_LOADENS4_14ComposedLayoutINS4_7SwizzleILi2ELi4ELi3EEENS4_18smem_ptr_flag_bitsILi8EEENSS_INS5_IJNSA_ILi8EEESF_EEENS5_IJSF_SB_EEEEEEEvNS4_8identityESZ_S19_vS1A_EENS_8epilogue10collective6detail29Sm90TmaWarpSpecializedAdapterINS1D_15DefaultEpilogueISI_SJ_SJ_NS1C_6thread17LinearCombinationISI_Li1EffLNS1H_9ScaleType4KindE0ELNS_15FloatRoundStyleE2ESI_EENS1_15EpilogueDefaultEEEEEvvEEEEvNT_6ParamsE,@"STO_CUDA_ENTRY STV_DEFAULT"
_ZN7cutlass13device_kernelINS_4gemm6kernel13GemmUniversalIN4cute5tupleIJiiiiEEENS1_10collective13CollectiveMmaINS1_37MainloopSm90TmaGmmaWarpSpecializedFP8ILi4ENS5_IJNS4_1CILi1EEESB_SB_EEENS1_32KernelTmaWarpSpecializedPingpongEEENS5_IJNSA_ILi64EEENSA_ILi256EEESF_EEENS_12float_e4m3_tENS5_IJlSB_lEEESI_SJ_NS4_8TiledMMAINS4_8MMA_AtomIJNS4_4SM904GMMA31MMA_64x256x32_F32E4M3E4M3_SS_TNILNSN_7ScaleInE1ELSP_1EEEEEENS4_6LayoutISC_NS5_IJNSA_ILi0EEEST_ST_EEEEENS5_IJNS4_10UnderscoreESW_SW_EEEEENS4_13SM90_TMA_LOADENS4_14ComposedLayoutINS4_7SwizzleILi2ELi4ELi3EEENS4_18smem_ptr_flag_bitsILi8EEENSS_INS5_IJNSA_ILi8EEESF_EEENS5_IJSF_SB_EEEEEEEvNS4_8identityESZ_S19_vS1A_EENS_8epilogue10collective6detail29Sm90TmaWarpSpecializedAdapterINS1D_15DefaultEpilogueISI_SJ_SJ_NS1C_6thread17LinearCombinationISI_Li1EffLNS1H_9ScaleType4KindE0ELNS_15FloatRoundStyleE2ESI_EENS1_15EpilogueDefaultEEEEEvvEEEEvNT_6ParamsE:
[----:B------:R-:W0:Y:S02]  /*0000*/  LDC R1, c[0x0][0x28] ;  /* 0x00000a00ff017b82 */ /* 0x000e240000000800 */
[----:B0-----:R-:W-:Y:S01]  /*0010*/  VIADD R1, R1, 0xfffffef0 ;  /* 0xfffffef001017836 */ /* 0x001fe20000000000 */
[----:B------:R-:W0:Y:S01]  /*0020*/  S2R R2, SR_TID.X ;  /* 0x0000000000027919 */ /* 0x000e220000002100 */
[----:B------:R-:W-:Y:S01]  /*0030*/  ELECT P0, URZ, PT ;  /* 0x00000000003f782f */ /* 0x000fe20003800000 */
[----:B------:R-:W-:Y:S01]  /*0040*/  BSSY B0, `(.L_x_0) ;  /* 0x0000014000007945 */ /* 0x000fe20003800000 */
[----:B0-----:R-:W-:-:S05]  /*0050*/  SHF.R.U32.HI R0, RZ, 0x5, R2 ;  /* 0x00000005ff007819 */ /* 0x001fca0000011602 */
[----:B------:R-:W0:Y:S02]  /*0060*/  SHFL.IDX PT, R3, R0, RZ, 0x1f ;  /* 0x00001fff00037589 */ /* 0x000e2400000e0000 */
[----:B0-----:R-:W-:Y:S02]  /*0070*/  R2UR UR8, R3 ;  /* 0x00000000030872ca */ /* 0x001fe400000e0000 */
[----:B------:R-:W-:-:S05]  /*0080*/  SHF.R.U32.HI R3, RZ, 0x7, R2 ;  /* 0x00000007ff037819 */ /* 0x000fca0000011602 */
[----:B------:R0:W1:Y:S06]  /*0090*/  SHFL.IDX PT, R4, R3, RZ, 0x1f ;  /* 0x00001fff03047589 */ /* 0x00006c00000e0000 */
[----:B------:R-:W-:Y:S02]  /*00a0*/  USHF.R.S32.HI UR4, URZ, 0x1f, UR8 ;  /* 0x0000001f3f047899 */ /* 0x000fe40008011408 */
[----:B------:R-:W-:Y:S02]  /*00b0*/  ISETP.NE.OR P0, PT, RZ, UR8, !P0 ;  /* 0x00000008ff007c0c */ /* 0x000fe4000c705670 */
[----:B------:R-:W-:-:S04]  /*00c0*/  ULEA.HI UR4, UR4, UR8, URZ, 0x2 ;  /* 0x0000000804047291 */ /* 0x000fc8000f8f103f */
[----:B------:R-:W-:-:S04]  /*00d0*/  ULOP3.LUT UR4, UR4, 0xfffffffc, URZ, 0xc0, !UPT ;  /* 0xfffffffc04047892 */ /* 0x000fc8000f8ec03f */
[----:B------:R-:W-:-:S03]  /*00e0*/  UIADD3 UR8, UR8, -UR4, URZ ;  /* 0x8000000408087290 */ /* 0x000fc6000fffe03f */
[----:B0-----:R-:W-:Y:S09]  /*00f0*/  @P0 BRA `(.L_x_1) ;  /* 0x0000000000200947 */ /* 0x001ff20003800000 */
[----:B------:R-:W-:Y:S02]  /*0100*/  ULDC.64 UR4, c[0x0][0x198] ;  /* 0x0000660000047ab9 */ /* 0x000fe40000000a00 */
[----:B------:R-:W-:Y:S02]  /*0110*/  UIADD3 UR6, UP0, UR4, 0xf0, URZ ;  /* 0x000000f004067890 */ /* 0x000fe4000ff1e03f */
[----:B------:R-:W-:Y:S02]  /*0120*/  UIADD3 UR4, UP1, UR4, 0x1f0, URZ ;  /* 0x000001f004047890 */ /* 0x000fe4000ff3e03f */
[----:B------:R-:W-:Y:S02]  /*0130*/  UIADD3.X UR7, URZ, UR5, URZ, UP0, !UPT ;  /* 0x000000053f077290 */ /* 0x000fe400087fe43f */
[----:B------:R-:W-:-:S07]  /*0140*/  UIADD3.X UR5, URZ, UR5, URZ, UP1, !UPT ;  /* 0x000000053f057290 */ /* 0x000fce0008ffe43f */
[----:B------:R0:W-:Y:S02]  /*0150*/  UTMACCTL.PF [UR6] ;  /* 0x00000000060079b9 */ /* 0x0001e40008040000 */
[----:B------:R0:W-:Y:S02]  /*0160*/  UTMACCTL.PF [UR4] ;  /* 0x00000000040079b9 */ /* 0x0001e40008040000 */
[----:B0-----:R-:W-:Y:S01]  /*0170*/  NOP ;  /* 0x0000000000007918 */ /* 0x001fe20000000000 */
.L_x_1:
[----:B------:R-:W-:Y:S05]  /*0180*/  BSYNC B0 ;  /* 0x0000000000007941 */ /* 0x000fea0003800000 */
.L_x_0:
[----:B------:R-:W0:Y:S01]  /*0190*/  SHFL.IDX PT, R5, R0, RZ, 0x1f ;  /* 0x00001fff00057589 */ /* 0x000e2200000e0000 */
[----:B-1----:R-:W-:Y:S01]  /*01a0*/  R2UR UR16, R4 ;  /* 0x00000000041072ca */ /* 0x002fe200000e0000 */
[----:B------:R-:W-:-:S04]  /*01b0*/  UISETP.NE.AND UP0, UPT, UR8, 0x3, UPT ;  /* 0x000000030800788c */ /* 0x000fc8000bf05270 */
[----:B------:R-:W-:-:S08]  /*01c0*/  UISETP.EQ.OR UP0, UPT, UR8, URZ, !UP0 ;  /* 0x0000003f0800728c */ /* 0x000fd0000c702670 */
[----:B------:R-:W-:Y:S02]  /*01d0*/  UIADD3 UR18, UR16, -0x1, URZ ;  /* 0xffffffff10127890 */ /* 0x000fe4000fffe03f */
[----:B------:R-:W-:Y:S02]  /*01e0*/  UISETP.EQ.AND UP0, UPT, UR16, URZ, UP0 ;  /* 0x0000003f1000728c */ /* 0x000fe40008702270 */
[----:B------:R-:W-:Y:S02]  /*01f0*/  UISETP.GE.U32.AND UP1, UPT, UR18, 0x2, UPT ;  /* 0x000000021200788c */ /* 0x000fe4000bf26070 */
[----:B------:R-:W-:Y:S01]  /*0200*/  USEL UR13, URZ, 0x1, !UP0 ;  /* 0x000000013f0d7887 */ /* 0x000fe2000c000000 */
[----:B0-----:R-:W-:-:S03]  /*0210*/  ISETP.NE.AND P0, PT, R5, RZ, PT ;  /* 0x000000ff0500720c */ /* 0x001fc60003f05270 */
[----:B------:R-:W-:-:S10]  /*0220*/  USEL UR13, UR13, 0x2, UP1 ;  /* 0x000000020d0d7887 */ /* 0x000fd40008800000 */
[----:B------:R-:W-:Y:S05]  /*0230*/  @P0 BRA `(.L_x_2) ;  /* 0x0000000000580947 */ /* 0x000fea0003800000 */
[----:B------:R-:W0:Y:S01]  /*0240*/  S2UR UR9, SR_CgaCtaId ;  /* 0x00000000000979c3 */ /* 0x000e220000008800 */
[----:B------:R-:W-:Y:S01]  /*0250*/  UMOV UR4, 0x400 ;  /* 0x0000040000047882 */ /* 0x000fe20000000000 */
[----:B------:R-:W-:Y:S01]  /*0260*/  UMOV UR5, 0x1 ;  /* 0x0000000100057882 */ /* 0x000fe20000000000 */
[----:B------:R-:W-:Y:S01]  /*0270*/  UMOV UR6, 0x80 ;  /* 0x0000008000067882 */ /* 0x000fe20000000000 */
[----:B------:R-:W-:Y:S01]  /*0280*/  ELECT P0, URZ, PT ;  /* 0x00000000003f782f */ /* 0x000fe20003800000 */
[----:B------:R-:W-:-:S04]  /*0290*/  UIADD3 UR6, -UR6, 0x100000, URZ ;  /* 0x0010000006067890 */ /* 0x000fc8000fffe13f */
[----:B------:R-:W-:Y:S02]  /*02a0*/  USHF.L.U32 UR7, UR6, 0xb, URZ ;  /* 0x0000000b06077899 */ /* 0x000fe4000800063f */
[----:B------:R-:W-:Y:S02]  /*02b0*/  USHF.L.U32 UR6, UR6, 0x1, URZ ;  /* 0x0000000106067899 */ /* 0x000fe4000800063f */
[----:B0-----:R-:W-:Y:S02]  /*02c0*/  ULEA UR9, UR9, UR4, 0x18 ;  /* 0x0000000409097291 */ /* 0x001fe4000f8ec03f */
[----:B------:R-:W-:-:S04]  /*02d0*/  UIADD3 UR4, -UR5, 0x100000, URZ ;  /* 0x0010000005047890 */ /* 0x000fc8000fffe13f */
[----:B------:R-:W-:Y:S02]  /*02e0*/  USHF.L.U32 UR5, UR4, 0xb, URZ ;  /* 0x0000000b04057899 */ /* 0x000fe4000800063f */
[----:B------:R-:W-:Y:S01]  /*02f0*/  USHF.L.U32 UR4, UR4, 0x1, URZ ;  /* 0x0000000104047899 */ /* 0x000fe2000800063f */
[----:B------:R-:W0:Y:S11]  /*0300*/  FENCE.VIEW.ASYNC.S ;  /* 0x00000000000073c6 */ /* 0x000e360000000000 */
[----:B0-----:R0:W1:Y:S01]  /*0310*/  SYNCS.EXCH.64 URZ, [UR9], UR4 ;  /* 0x00000004093f75b2 */ /* 0x0010620008000100 */
[----:B------:R0:W2:Y:S01]  /*0320*/  SYNCS.EXCH.64 URZ, [UR9+0x20], UR6 ;  /* 0x00002006093f75b2 */ /* 0x0000a20008000100 */
[----:B------:R0:W3:Y:S01]  /*0330*/  SYNCS.EXCH.64 URZ, [UR9+0x8], UR4 ;  /* 0x00000804093f75b2 */ /* 0x0000e20008000100 */
[----:B------:R0:W4:Y:S01]  /*0340*/  SYNCS.EXCH.64 URZ, [UR9+0x28], UR6 ;  /* 0x00002806093f75b2 */ /* 0x0001220008000100 */
[----:B------:R0:W0:Y:S01]  /*0350*/  SYNCS.EXCH.64 URZ, [UR9+0x10], UR4 ;  /* 0x00001004093f75b2 */ /* 0x0000220008000100 */
[----:B------:R0:W0:Y:S01]  /*0360*/  SYNCS.EXCH.64 URZ, [UR9+0x30], UR6 ;  /* 0x00003006093f75b2 */ /* 0x0000220008000100 */
[----:B------:R0:W0:Y:S01]  /*0370*/  SYNCS.EXCH.64 URZ, [UR9+0x18], UR4 ;  /* 0x00001804093f75b2 */ /* 0x0000220008000100 */
[----:B------:R0:W0:Y:S01]  /*0380*/  SYNCS.EXCH.64 URZ, [UR9+0x38], UR6 ;  /* 0x00003806093f75b2 */ /* 0x0000220008000100 */
[----:B------:R-:W-:Y:S01]  /*0390*/  NOP ;  /* 0x0000000000007918 */ /* 0x000fe20000000000 */
.L_x_2:
[----:B------:R-:W5:Y:S01]  /*03a0*/  SHFL.IDX PT, R5, R0, RZ, 0x1f ;  /* 0x00001fff00057589 */ /* 0x000f6200000e0000 */
[----:B------:R-:W-:Y:S01]  /*03b0*/  ELECT P0, URZ, PT ;  /* 0x00000000003f782f */ /* 0x000fe20003800000 */
[----:B------:R-:W-:Y:S01]  /*03c0*/  NOP ;  /* 0x0000000000007918 */ /* 0x000fe20000000000 */
[----:B------:R-:W-:Y:S01]  /*03d0*/  ELECT P1, URZ, PT ;  /* 0x00000000003f782f */ /* 0x000fe20003820000 */
[----:B------:R-:W1:Y:S01]  /*03e0*/  SHFL.IDX PT, R4, R0, RZ, 0x1f ;  /* 0x00001fff00047589 */ /* 0x000e6200000e0000 */
[----:B0-----:R-:W-:Y:S01]  /*03f0*/  UMOV UR4, 0x20 ;  /* 0x0000002000047882 */ /* 0x001fe20000000000 */
[----:B------:R-:W-:Y:S01]  /*0400*/  UMOV UR12, 0x80 ;  /* 0x00000080000c7882 */ /* 0x000fe20000000000 */
[----:B------:R-:W-:Y:S01]  /*0410*/  NOP ;  /* 0x0000000000007918 */ /* 0x000fe20000000000 */
[----:B------:R0:W2:Y:S01]  /*0420*/  SHFL.IDX PT, R0, R3, RZ, 0x1f ;  /* 0x00001fff03007589 */ /* 0x0000a200000e0000 */
[----:B------:R-:W-:Y:S01]  /*0430*/  ULDC.64 UR24, c[0x0][0x208] ;  /* 0x0000820000187ab9 */ /* 0x000fe20000000a00 */
[----:B0-----:R-:W-:-:S04]  /*0440*/  SHF.R.S32.HI R3, RZ, 0x1f, R2 ;  /* 0x0000001fff037819 */ /* 0x001fc80000011402 */
[----:B------:R-:W-:Y:S02]  /*0450*/  LEA.HI R3, R3, R2, RZ, 0x7 ;  /* 0x0000000203037211 */ /* 0x000fe400078f38ff */
[----:B-----5:R-:W-:Y:S02]  /*0460*/  ISETP.NE.OR P0, PT, R5, RZ, !P0 ;  /* 0x000000ff0500720c */ /* 0x020fe40004705670 */
[----:B------:R-:W-:Y:S02]  /*0470*/  LOP3.LUT R3, R3, 0xffffff80, RZ, 0xc0, !PT ;  /* 0xffffff8003037812 */ /* 0x000fe400078ec0ff */
[----:B-1----:R-:W-:-:S03]  /*0480*/  ISETP.NE.OR P1, PT, R4, RZ, !P1 ;  /* 0x000000ff0400720c */ /* 0x002fc60004f25670 */
[----:B------:R-:W-:Y:S01]  /*0490*/  IMAD.IADD R3, R2, 0x1, -R3 ;  /* 0x0000000102037824 */ /* 0x000fe200078e0a03 */
[----:B--2---:R-:W-:-:S05]  /*04a0*/  R2UR UR19, R0 ;  /* 0x00000000001372ca */ /* 0x004fca00000e0000 */
[----:B------:R-:W-:-:S04]  /*04b0*/  VOTEU.ALL UP0, P0 ;  /* 0x00000000003f7886 */ /* 0x000fc80000000000 */
[----:B------:R-:W-:Y:S01]  /*04c0*/  VOTEU.ALL UP1, P1 ;  /* 0x00000000003f7886 */ /* 0x000fe20000820000 */
[----:B------:R-:W0:Y:S01]  /*04d0*/  @!UP0 S2UR UR7, SR_CgaCtaId ;  /* 0x00000000000789c3 */ /* 0x000e220000008800 */
[----:B------:R-:W-:Y:S01]  /*04e0*/  @!UP0 UMOV UR6, 0x400 ;  /* 0x0000040000068882 */ /* 0x000fe20000000000 */
[----:B------:R-:W-:-:S04]  /*04f0*/  @!UP0 UIADD3 UR4, -UR4, 0x100000, URZ ;  /* 0x0010000004048890 */ /* 0x000fc8000fffe13f */
[----:B------:R-:W-:Y:S02]  /*0500*/  @!UP0 USHF.L.U32 UR5, UR4, 0xb, URZ ;  /* 0x0000000b04058899 */ /* 0x000fe4000800063f */
[----:B------:R-:W-:Y:S01]  /*0510*/  @!UP0 USHF.L.U32 UR4, UR4, 0x1, URZ ;  /* 0x0000000104048899 */ /* 0x000fe2000800063f */
[----:B------:R-:W-:Y:S01]  /*0520*/  @!UP1 UMOV UR10, 0x400 ;  /* 0x00000400000a9882 */ /* 0x000fe20000000000 */
[----:B------:R-:W-:Y:S01]  /*0530*/  VOTEU.ALL UP2, P1 ;  /* 0x00000000003f7886 */ /* 0x000fe20000840000 */
[----:B------:R-:W-:Y:S01]  /*0540*/  VOTEU.ALL UP3, P1 ;  /* 0x00000000003f7886 */ /* 0x000fe20000860000 */
[----:B------:R-:W-:Y:S01]  /*0550*/  VOTEU.ALL UP4, P1 ;  /* 0x00000000003f7886 */ /* 0x000fe20000880000 */
[----:B------:R-:W1:Y:S01]  /*0560*/  @!UP1 S2UR UR11, SR_CgaCtaId ;  /* 0x00000000000b99c3 */ /* 0x000e620000008800 */
[----:B------:R-:W-:Y:S01]  /*0570*/  VOTEU.ALL UP5, P1 ;  /* 0x00000000003f7886 */ /* 0x000fe200008a0000 */
[----:B------:R-:W-:Y:S01]  /*0580*/  ISETP.NE.AND P1, PT, RZ, UR16, PT ;  /* 0x00000010ff007c0c */ /* 0x000fe2000bf25270 */
[----:B0-----:R-:W-:-:S02]  /*0590*/  @!UP0 ULEA UR9, UR7, UR6, 0x18 ;  /* 0x0000000607098291 */ /* 0x001fc4000f8ec03f */
[----:B------:R-:W-:-:S04]  /*05a0*/  @!UP1 UIADD3 UR6, -UR12, 0x100000, URZ ;  /* 0x001000000c069890 */ /* 0x000fc8000fffe13f */
[----:B------:R-:W-:Y:S02]  /*05b0*/  @!UP1 USHF.L.U32 UR7, UR6, 0xb, URZ ;  /* 0x0000000b06079899 */ /* 0x000fe4000800063f */
[----:B------:R-:W-:Y:S01]  /*05c0*/  @!UP1 USHF.L.U32 UR6, UR6, 0x1, URZ ;  /* 0x0000000106069899 */ /* 0x000fe2000800063f */
[----:B------:R-:W-:Y:S01]  /*05d0*/  VOTEU.ALL UP0, P0 ;  /* 0x00000000003f7886 */ /* 0x000fe20000000000 */
[----:B-1----:R-:W-:Y:S01]  /*05e0*/  @!UP1 ULEA UR10, UR11, UR10, 0x18 ;  /* 0x0000000a0b0a9291 */ /* 0x002fe2000f8ec03f */
[----:B------:R-:W-:Y:S01]  /*05f0*/  VOTEU.ALL UP1, P0 ;  /* 0x00000000003f7886 */ /* 0x000fe20000020000 */
[----:B------:R-:W0:Y:S02]  /*0600*/  FENCE.VIEW.ASYNC.S ;  /* 0x00000000000073c6 */ /* 0x000e240000000000 */
[----:B0-----:R-:W3:Y:S02]  /*0610*/  @!UP0 SYNCS.EXCH.64 URZ, [UR9+0x70], UR4 ;  /* 0x00007004093f85b2 */ /* 0x001ee40008000100 */
[----:B------:R0:W3:Y:S01]  /*0620*/  @!UP1 SYNCS.EXCH.64 URZ, [UR9+0x78], UR4 ;  /* 0x00007804093f95b2 */ /* 0x0000e20008000100 */
[----:B------:R-:W-:Y:S01]  /*0630*/  NOP ;  /* 0x0000000000007918 */ /* 0x000fe20000000000 */
[----:B0-----:R-:W-:-:S02]  /*0640*/  ULDC.64 UR4, c[0x0][0x598] ;  /* 0x0001660000047ab9 */ /* 0x001fc40000000a00 */
[----:B------:R-:W-:Y:S02]  /*0650*/  ISETP.NE.U32.AND P0, PT, RZ, UR4, PT ;  /* 0x00000004ff007c0c */ /* 0x000fe4000bf05070 */
[----:B------:R0:W3:Y:S02]  /*0660*/  @!UP2 SYNCS.EXCH.64 URZ, [UR10+0x50], UR6 ;  /* 0x000050060a3fa5b2 */ /* 0x0000e40008000100 */
[----:B------:R-:W-:Y:S01]  /*0670*/  ISETP.NE.AND.EX P0, PT, RZ, UR5, PT, P0 ;  /* 0x00000005ff007c0c */ /* 0x000fe2000bf05300 */
[----:B------:R0:W3:Y:S01]  /*0680*/  @!UP3 SYNCS.EXCH.64 URZ, [UR10+0x58], UR6 ;  /* 0x000058060a3fb5b2 */ /* 0x0000e20008000100 */
[----:B------:R0:W3:Y:S01]  /*0690*/  @!UP4 SYNCS.EXCH.64 URZ, [UR10+0x60], UR6 ;  /* 0x000060060a3fc5b2 */ /* 0x0000e20008000100 */
[----:B------:R0:W3:Y:S01]  /*06a0*/  @!UP5 SYNCS.EXCH.64 URZ, [UR10+0x68], UR6 ;  /* 0x000068060a3fd5b2 */ /* 0x0000e20008000100 */
[----:B------:R-:W-:Y:S01]  /*06b0*/  NOP ;  /* 0x0000000000007918 */ /* 0x000fe20000000000 */
[----:B---34-:R-:W-:Y:S08]  /*06c0*/  BAR.SYNC.DEFER_BLOCKING 0x0 ;  /* 0x0000000000007b1d */ /* 0x018ff00000010000 */
[----:B0-----:R-:W-:Y:S05]  /*06d0*/  @!P0 BRA `(.L_x_3) ;  /* 0x0000000000208947 */ /* 0x001fea0003800000 */
[----:B------:R-:W0:Y:S02]  /*06e0*/  LDC.64 R4, c[0x0][0x598] ;  /* 0x00016600ff047b82 */ /* 0x000e240000000a00 */
[----:B0-----:R-:W2:Y:S02]  /*06f0*/  LDG.E.64 R4, desc[UR24][R4.64] ;  /* 0x0000001804047981 */ /* 0x001ea4000c1e1b00 */
[----:B--2---:R-:W-:-:S04]  /*0700*/  ISETP.NE.U32.AND P0, PT, R4, RZ, PT ;  /* 0x000000ff0400720c */ /* 0x004fc80003f05070 */
[----:B------:R-:W-:-:S13]  /*0710*/  ISETP.NE.AND.EX P0, PT, R5, RZ, PT, P0 ;  /* 0x000000ff0500720c */ /* 0x000fda0003f05300 */
[----:B------:R-:W-:Y:S05]  /*0720*/  @!P0 BRA `(.L_x_3) ;  /* 0x00000000000c8947 */ /* 0x000fea0003800000 */
[----:B------:R-:W2:Y:S02]  /*0730*/  LD.E R4, desc[UR24][R4.64] ;  /* 0x0000001804047980 */ /* 0x000ea4000c101900 */
[----:B--2---:R-:W-:Y:S01]  /*0740*/  R2UR UR27, R4 ;  /* 0x00000000041b72ca */ /* 0x004fe200000e0000 */
[----:B------:R-:W-:-:S14]  /*0750*/  BRA `(.L_x_4) ;  /* 0x0000000000247947 */ /* 0x000fdc0003800000 */
.L_x_3:
[----:B------:R-:W-:Y:S02]  /*0760*/  ULDC.64 UR4, c[0x0][0x588] ;  /* 0x0001620000047ab9 */ /* 0x000fe40000000a00 */
[----:B------:R-:W-:-:S04]  /*0770*/  ISETP.NE.U32.AND P0, PT, RZ, UR4, PT ;  /* 0x00000004ff007c0c */ /* 0x000fc8000bf05070 */
[----:B------:R-:W-:-:S13]  /*0780*/  ISETP.NE.AND.EX P0, PT, RZ, UR5, PT, P0 ;  /* 0x00000005ff007c0c */ /* 0x000fda000bf05300 */
[----:B------:R-:W-:Y:S05]  /*0790*/  @!P0 BRA `(.L_x_5) ;  /* 0x0000000000108947 */ /* 0x000fea0003800000 */
[----:B------:R-:W0:Y:S02]  /*07a0*/  LDC.64 R4, c[0x0][0x588] ;  /* 0x00016200ff047b82 */ /* 0x000e240000000a00 */
[----:B0-----:R-:W2:Y:S02]  /*07b0*/  LDG.E R4, desc[UR24][R4.64] ;  /* 0x0000001804047981 */ /* 0x001ea4000c1e1900 */
[----:B--2---:R-:W-:Y:S01]  /*07c0*/  R2UR UR27, R4 ;  /* 0x00000000041b72ca */ /* 0x004fe200000e0000 */
[----:B------:R-:W-:-:S14]  /*07d0*/  BRA `(.L_x_4) ;  /* 0x0000000000047947 */ /* 0x000fdc0003800000 */
.L_x_5:
[----:B------:R-:W-:-:S05]  /*07e0*/  ULDC UR27, c[0x0][0x580] ;  /* 0x00016000001b7ab9 */ /* 0x000fca0000000800 */
.L_x_4:
[----:B------:R-:W-:Y:S02]  /*07f0*/  ULDC.64 UR4, c[0x0][0x5a0] ;  /* 0x0001680000047ab9 */ /* 0x000fe40000000a00 */
[----:B------:R-:W-:-:S04]  /*0800*/  ISETP.NE.U32.AND P0, PT, RZ, UR4, PT ;  /* 0x00000004ff007c0c */ /* 0x000fc8000bf05070 */
[----:B------:R-:W-:-:S13]  /*0810*/  ISETP.NE.AND.EX P0, PT, RZ, UR5, PT, P0 ;  /* 0x00000005ff007c0c */ /* 0x000fda000bf05300 */
[----:B------:R-:W-:Y:S05]  /*0820*/  @!P0 BRA `(.L_x_6) ;  /* 0x0000000000208947 */ /* 0x000fea0003800000 */
        /* <DEDUP_REMOVED lines=8> */
.L_x_6:
        /* <DEDUP_REMOVED lines=8> */
.L_x_8:
[----:B------:R-:W-:-:S05]  /*0930*/  ULDC UR26, c[0x0][0x584] ;  /* 0x00016100001a7ab9 */ /* 0x000fca0000000800 */
.L_x_7:
[----:B------:R-:W0:Y:S01]  /*0940*/  S2UR UR11, SR_CTAID.Y ;  /* 0x00000000000b79c3 */ /* 0x000e220000002600 */
[----:B------:R-:W-:Y:S01]  /*0950*/  ULDC UR5, c[0x0][0x65c] ;  /* 0x0001970000057ab9 */ /* 0x000fe20000000800 */
[----:B------:R-:W-:Y:S01]  /*0960*/  UISETP.NE.AND UP0, UPT, UR16, 0x2, UPT ;  /* 0x000000021000788c */ /* 0x000fe2000bf05270 */
[----:B------:R-:W-:Y:S01]  /*0970*/  IMAD.MOV.U32 R6, RZ, RZ, -0x1 ;  /* 0xffffffffff067424 */ /* 0x000fe200078e00ff */
[----:B------:R-:W-:-:S04]  /*0980*/  UISETP.NE.AND UP2, UPT, UR5, 0x1, UPT ;  /* 0x000000010500788c */ /* 0x000fc8000bf45270 */
[----:B------:R-:W1:Y:S01]  /*0990*/  S2UR UR4, SR_CTAID.X ;  /* 0x00000000000479c3 */ /* 0x000e620000002500 */
[----:B------:R2:W-:Y:S06]  /*09a0*/  STL [R1+0x80], R6 ;  /* 0x0000800601007387 */ /* 0x0005ec0000100800 */
[----:B------:R-:W-:Y:S01]  /*09b0*/  @UP2 ULDC UR14, c[0x0][0x10] ;  /* 0x00000400000e2ab9 */ /* 0x000fe20000000800 */
[----:B------:R-:W-:Y:S01]  /*09c0*/  @UP2 UMOV UR7, URZ ;  /* 0x0000003f00072c82 */ /* 0x000fe20008000000 */
[----:B------:R-:W-:Y:S01]  /*09d0*/  @UP2 UMOV UR5, URZ ;  /* 0x0000003f00052c82 */ /* 0x000fe20008000000 */
[----:B------:R-:W-:Y:S01]  /*09e0*/  @!UP2 ULDC UR10, c[0x0][0xc] ;  /* 0x00000300000aaab9 */ /* 0x000fe20000000800 */
[----:B------:R-:W3:Y:S01]  /*09f0*/  LDC.64 R4, c[0x0][0x650] ;  /* 0x00019400ff047b82 */ /* 0x000ee20000000a00 */
[----:B0-----:R-:W-:-:S02]  /*0a00*/  @UP2 UMOV UR9, UR11 ;  /* 0x0000000b00092c82 */ /* 0x001fc40008000000 */
[----:B------:R-:W-:Y:S01]  /*0a10*/  @UP2 UMOV UR6, UR9 ;  /* 0x0000000900062c82 */ /* 0x000fe20008000000 */
[----:B------:R-:W-:Y:S01]  /*0a20*/  @!UP2 UMOV UR9, UR11 ;  /* 0x0000000b0009ac82 */ /* 0x000fe20008000000 */
[----:B-1----:R-:W-:-:S03]  /*0a30*/  @UP2 UIMAD.WIDE.U32 UR14, UR4, UR14, UR6 ;  /* 0x0000000e040e22a5 */ /* 0x002fc6000f8e0006 */
[----:B------:R-:W-:Y:S01]  /*0a40*/  ULDC UR6, c[0x0][0xc] ;  /* 0x0000030000067ab9 */ /* 0x000fe20000000800 */
[----:B------:R-:W-:Y:S01]  /*0a50*/  @UP2 UIADD3 UR15, UR15, UR5, URZ ;  /* 0x000000050f0f2290 */ /* 0x000fe2000fffe03f */
[----:B------:R-:W-:Y:S02]  /*0a60*/  ULDC UR7, c[0x0][0x10] ;  /* 0x0000040000077ab9 */ /* 0x000fe40000000800 */
[----:B------:R-:W-:Y:S01]  /*0a70*/  UMOV UR5, URZ ;  /* 0x0000003f00057c82 */ /* 0x000fe20008000000 */
[----:B------:R-:W-:Y:S02]  /*0a80*/  UIMAD.WIDE.U32 UR6, UR6, UR7, URZ ;  /* 0x00000007060672a5 */ /* 0x000fe4000f8e003f */
[----:B------:R-:W-:Y:S01]  /*0a90*/  @!UP2 UIMAD.WIDE.U32 UR10, UR10, UR9, UR4 ;  /* 0x000000090a0aa2a5 */ /* 0x000fe2000f8e0004 */
[----:B------:R-:W-:Y:S02]  /*0aa0*/  ULDC UR12, c[0x0][0x14] ;  /* 0x00000500000c7ab9 */ /* 0x000fe40000000800 */
[----:B------:R-:W-:-:S02]  /*0ab0*/  UIMAD.WIDE.U32 UR22, UR6, UR12, URZ ;  /* 0x0000000c061672a5 */ /* 0x000fc4000f8e003f */
[----:B------:R-:W-:Y:S02]  /*0ac0*/  UIMAD UR7, UR7, UR12, URZ ;  /* 0x0000000c070772a4 */ /* 0x000fe4000f8e023f */
[----:B------:R-:W-:Y:S01]  /*0ad0*/  @!UP2 UMOV UR14, UR10 ;  /* 0x0000000a000eac82 */ /* 0x000fe20008000000 */
[----:B------:R-:W-:Y:S01]  /*0ae0*/  @!UP2 UMOV UR15, UR11 ;  /* 0x0000000b000fac82 */ /* 0x000fe20008000000 */
[----:B------:R-:W-:Y:S02]  /*0af0*/  UIADD3 UR7, UR23, UR7, URZ ;  /* 0x0000000717077290 */ /* 0x000fe4000fffe03f */
[----:B------:R-:W-:-:S04]  /*0b00*/  UIADD3 UR6, UP1, UR14, UR22, URZ ;  /* 0x000000160e067290 */ /* 0x000fc8000ff3e03f */
[----:B------:R-:W-:Y:S02]  /*0b10*/  UIADD3.X UR10, UR15, UR7, URZ, UP1, !UPT ;  /* 0x000000070f0a7290 */ /* 0x000fe40008ffe43f */
[----:B------:R-:W-:Y:S02]  /*0b20*/  USEL UR6, UR6, UR14, !UP0 ;  /* 0x0000000e06067287 */ /* 0x000fe4000c000000 */
[----:B------:R-:W-:-:S04]  /*0b30*/  USEL UR10, UR10, UR15, !UP0 ;  /* 0x0000000f0a0a7287 */ /* 0x000fc8000c000000 */
[----:B---3--:R-:W-:Y:S01]  /*0b40*/  ISETP.LE.U32.AND P0, PT, R4, UR6, PT ;  /* 0x0000000604007c0c */ /* 0x008fe2000bf03070 */
[----:B------:R-:W-:Y:S02]  /*0b50*/  IMAD.MOV.U32 R4, RZ, RZ, -0x1 ;  /* 0xffffffffff047424 */ /* 0x000fe400078e00ff */
[----:B------:R-:W-:Y:S02]  /*0b60*/  IMAD.U32 R0, RZ, RZ, UR10 ;  /* 0x0000000aff007e24 */ /* 0x000fe4000f8e00ff */
[----:B--2---:R-:W-:-:S03]  /*0b70*/  IMAD.U32 R6, RZ, RZ, UR6 ;  /* 0x00000006ff067e24 */ /* 0x004fc6000f8e00ff */
[----:B------:R-:W-:Y:S01]  /*0b80*/  ISETP.GE.U32.AND.EX P0, PT, R0, R5, PT, P0 ;  /* 0x000000050000720c */ /* 0x000fe20003f06100 */
[----:B------:R-:W-:Y:S01]  /*0b90*/  IMAD.MOV.U32 R5, RZ, RZ, -0x1 ;  /* 0xffffffffff057424 */ /* 0x000fe200078e00ff */
[----:B------:R-:W-:-:S04]  /*0ba0*/  PRMT R0, RZ, 0x7610, R0 ;  /* 0x00007610ff007816 */ /* 0x000fc80000000000 */
[----:B------:R0:W-:Y:S04]  /*0bb0*/  STL [R1+0x84], R5 ;  /* 0x0000840501007387 */ /* 0x0001e80000100800 */
[----:B------:R1:W-:Y:S01]  /*0bc0*/  STL [R1+0x74], R4 ;  /* 0x0000740401007387 */ /* 0x0003e20000100800 */
[----:B0-----:R-:W-:-:S05]  /*0bd0*/  IMAD.U32 R5, RZ, RZ, UR10 ;  /* 0x0000000aff057e24 */ /* 0x001fca000f8e00ff */
[----:B------:R1:W-:Y:S04]  /*0be0*/  STL [R1+0x78], R5 ;  /* 0x0000780501007387 */ /* 0x0003e80000100800 */
[----:B------:R1:W-:Y:S01]  /*0bf0*/  STL [R1+0x7c], R6 ;  /* 0x00007c0601007387 */ /* 0x0003e20000100800 */
[----:B------:R-:W-:Y:S05]  /*0c00*/  @P0 BRA `(.L_x_9) ;  /* 0x0000000400980947 */ /* 0x000fea0003800000 */
[----:B------:R-:W-:Y:S01]  /*0c10*/  I2FP.F32.U32 R0, UR4 ;  /* 0x0000000400007c45 */ /* 0x000fe20008201000 */
[----:B------:R-:W-:Y:S01]  /*0c20*/  ULDC.64 UR20, c[0x0][0x628] ;  /* 0x00018a0000147ab9 */ /* 0x000fe20000000a00 */
[----:B------:R-:W-:Y:S01]  /*0c30*/  ULDC UR6, c[0x0][0x150] ;  /* 0x0000540000067ab9 */ /* 0x000fe20000000800 */
[----:B------:R-:W-:Y:S01]  /*0c40*/  ISETP.NE.U32.AND P0, PT, RZ, UR20, PT ;  /* 0x00000014ff007c0c */ /* 0x000fe2000bf05070 */
[----:B------:R-:W-:Y:S01]  /*0c50*/  ULDC UR28, c[0x0][0x630] ;  /* 0x00018c00001c7ab9 */ /* 0x000fe20000000800 */
[----:B------:R-:W-:Y:S01]  /*0c60*/  FMUL R0, R0, UR6 ;  /* 0x0000000600007c20 */ /* 0x000fe20008400000 */
[----:B------:R-:W-:Y:S01]  /*0c70*/  R2UR UR29, R6 ;  /* 0x00000000061d72ca */ /* 0x000fe200000e0000 */
[----:B------:R-:W-:Y:S01]  /*0c80*/  ULDC UR31, c[0x0][0x154] ;  /* 0x00005500001f7ab9 */ /* 0x000fe20000000800 */
[----:B------:R-:W-:Y:S01]  /*0c90*/  ISETP.NE.AND.EX P0, PT, RZ, UR21, PT, P0 ;  /* 0x00000015ff007c0c */ /* 0x000fe2000bf05300 */
[----:B-1----:R0:W1:Y:S01]  /*0ca0*/  F2I.U32.TRUNC.NTZ R4, R0 ;  /* 0x0000000000047305 */ /* 0x002062000020f000 */
[----:B------:R-:W-:-:S02]  /*0cb0*/  R2UR UR30, R5 ;  /* 0x00000000051e72ca */ /* 0x000fc400000e0000 */
[----:B------:R-:W-:Y:S02]  /*0cc0*/  R2UR UR10, R6 ;  /* 0x00000000060a72ca */ /* 0x000fe400000e0000 */
[----:B------:R-:W-:-:S07]  /*0cd0*/  R2UR UR11, R5 ;  /* 0x00000000050b72ca */ /* 0x000fce00000e0000 */
[----:B0-----:R-:W-:Y:S08]  /*0ce0*/  @!P0 BRA `(.L_x_10) ;  /* 0x0000000000308947 */ /* 0x001ff00003800000 */
[----:B------:R-:W-:Y:S01]  /*0cf0*/  R2UR UR10, R6 ;  /* 0x00000000060a72ca */ /* 0x000fe200000e0000 */
[----:B------:R-:W-:Y:S01]  /*0d00*/  ULDC UR6, c[0x0][0x634] ;  /* 0x00018d0000067ab9 */ /* 0x000fe20000000800 */
[----:B------:R-:W-:-:S11]  /*0d10*/  R2UR UR12, R5 ;  /* 0x00000000050c72ca */ /* 0x000fd600000e0000 */
[----:B------:R-:W-:-:S04]  /*0d20*/  UIADD3 UR6, UP1, UR10, UR6, URZ ;  /* 0x000000060a067290 */ /* 0x000fc8000ff3e03f */
[----:B------:R-:W-:-:S04]  /*0d30*/  UIADD3.X UR12, URZ, UR12, URZ, UP1, !UPT ;  /* 0x0000000c3f0c7290 */ /* 0x000fc80008ffe43f */
[----:B------:R-:W-:-:S04]  /*0d40*/  UIMAD.WIDE.U32 UR10, UR12, UR20, URZ ;  /* 0x000000140c0a72a5 */ /* 0x000fc8000f8e003f */
[----:B------:R-:W-:Y:S02]  /*0d50*/  UIMAD.WIDE.U32 UR14, UP1, UR6, UR21, UR10 ;  /* 0x00000015060e72a5 */ /* 0x000fe4000f82000a */
[----:B------:R-:W-:Y:S02]  /*0d60*/  UIMAD.WIDE.U32 UR10, UR6, UR20, URZ ;  /* 0x00000014060a72a5 */ /* 0x000fe4000f8e003f */
[----:B------:R-:W-:Y:S02]  /*0d70*/  UIADD3.X UR17, URZ, URZ, URZ, UP1, !UPT ;  /* 0x0000003f3f117290 */ /* 0x000fe40008ffe43f */
[----:B------:R-:W-:Y:S01]  /*0d80*/  UIADD3 URZ, UP1, UR11, UR14, URZ ;  /* 0x0000000e0b3f7290 */ /* 0x000fe2000ff3e03f */
[----:B------:R-:W-:-:S03]  /*0d90*/  UMOV UR16, UR15 ;  /* 0x0000000f00107c82 */ /* 0x000fc60008000000 */
[----:B------:R-:W-:-:S12]  /*0da0*/  UIMAD.WIDE.U32.X UR10, UR12, UR21, UR16, UP1 ;  /* 0x000000150c0a72a5 */ /* 0x000fd800088e0410 */
.L_x_10:
[----:B------:R-:W-:Y:S01]  /*0db0*/  USHF.R.U64 UR5, UR10, UR28, UR11 ;  /* 0x0000001c0a057299 */ /* 0x000fe2000800120b */
[----:B------:R-:W-:Y:S01]  /*0dc0*/  I2FP.F32.U32 R0, UR9 ;  /* 0x0000000900007c45 */ /* 0x000fe20008201000 */
[----:B------:R-:W-:Y:S01]  /*0dd0*/  USHF.R.U32.HI UR6, URZ, UR28, UR11 ;  /* 0x0000001c3f067299 */ /* 0x000fe2000801160b */
[----:B-1----:R-:W-:Y:S01]  /*0de0*/  R2UR UR17, R4 ;  /* 0x00000000041172ca */ /* 0x002fe200000e0000 */
[----:B------:R-:W-:Y:S02]  /*0df0*/  UIADD3 UR28, UP1, URZ, -UR5, URZ ;  /* 0x800000053f1c7290 */ /* 0x000fe4000ff3e03f */
[----:B------:R-:W-:Y:S01]  /*0e00*/  FMUL R0, R0, UR31 ;  /* 0x0000001f00007c20 */ /* 0x000fe20008400000 */
[----:B------:R-:W-:Y:S01]  /*0e10*/  ULDC.64 UR10, c[0x0][0x620] ;  /* 0x00018800000a7ab9 */ /* 0x000fe20000000a00 */
[----:B------:R-:W-:Y:S01]  /*0e20*/  UIADD3.X UR6, URZ, ~UR6, URZ, UP1, !UPT ;  /* 0x800000063f067290 */ /* 0x000fe20008ffe43f */
[----:B------:R-:W-:Y:S01]  /*0e30*/  UMOV UR14, UR29 ;  /* 0x0000001d000e7c82 */ /* 0x000fe20008000000 */
[----:B------:R-:W-:-:S02]  /*0e40*/  UMOV UR15, UR30 ;  /* 0x0000001e000f7c82 */ /* 0x000fc40008000000 */
[----:B------:R-:W0:Y:S01]  /*0e50*/  F2I.U32.TRUNC.NTZ R0, R0 ;  /* 0x0000000000007305 */ /* 0x000e22000020f000 */
[----:B------:R-:W-:Y:S02]  /*0e60*/  UIMAD UR6, UR6, UR10, URZ ;  /* 0x0000000a060672a4 */ /* 0x000fe4000f8e023f */
[----:B------:R-:W-:Y:S02]  /*0e70*/  UIMAD.WIDE.U32 UR14, UR28, UR10, UR14 ;  /* 0x0000000a1c0e72a5 */ /* 0x000fe4000f8e000e */
[----:B------:R-:W-:Y:S01]  /*0e80*/  UIMAD UR28, UR28, UR11, UR6 ;  /* 0x0000000b1c1c72a4 */ /* 0x000fe2000f8e0206 */
[----:B------:R-:W-:Y:S01]  /*0e90*/  ULDC UR29, c[0x0][0x618] ;  /* 0x00018600001d7ab9 */ /* 0x000fe20000000800 */
[----:B------:R-:W-:Y:S02]  /*0ea0*/  ULDC UR33, c[0x0][0x658] ;  /* 0x0001960000217ab9 */ /* 0x000fe40000000800 */
[----:B------:R-:W-:Y:S01]  /*0eb0*/  UIADD3 UR28, UR15, UR28, URZ ;  /* 0x0000001c0f1c7290 */ /* 0x000fe2000fffe03f */
[----:B------:R-:W-:Y:S01]  /*0ec0*/  UMOV UR16, 0xffffffff ;  /* 0xffffffff00107882 */ /* 0x000fe20000000000 */
[----:B------:R-:W-:Y:S01]  /*0ed0*/  ULDC.64 UR10, c[0x0][0x640] ;  /* 0x00019000000a7ab9 */ /* 0x000fe20000000a00 */
[----:B------:R-:W-:Y:S01]  /*0ee0*/  USHF.L.U32 UR16, UR16, UR33, URZ ;  /* 0x0000002110107299 */ /* 0x000fe2000800063f */
[----:B------:R-:W-:Y:S01]  /*0ef0*/  ISETP.NE.U32.AND P0, PT, RZ, UR10, PT ;  /* 0x0000000aff007c0c */ /* 0x000fe2000bf05070 */
[----:B------:R-:W-:Y:S01]  /*0f00*/  USHF.R.U64 UR14, UR14, UR29, UR28 ;  /* 0x0000001d0e0e7299 */ /* 0x000fe2000800121c */
[----:B0-----:R-:W-:Y:S01]  /*0f10*/  R2UR UR21, R0 ;  /* 0x00000000001572ca */ /* 0x001fe200000e0000 */
[----:B------:R-:W-:Y:S01]  /*0f20*/  UMOV UR30, 0x1 ;  /* 0x00000001001e7882 */ /* 0x000fe20000000000 */
[----:B------:R-:W-:Y:S01]  /*0f30*/  USHF.R.U32.HI UR28, URZ, UR29, UR28 ;  /* 0x0000001d3f1c7299 */ /* 0x000fe2000801161c */
[----:B------:R-:W-:Y:S01]  /*0f40*/  ISETP.NE.AND.EX P0, PT, RZ, UR11, PT, P0 ;  /* 0x0000000bff007c0c */ /* 0x000fe2000bf05300 */
[----:B------:R-:W-:Y:S01]  /*0f50*/  ULDC UR31, c[0x0][0x608] ;  /* 0x00018200001f7ab9 */ /* 0x000fe20000000800 */
[----:B------:R-:W-:-:S02]  /*0f60*/  USHF.L.U32 UR15, UR30, UR33, URZ ;  /* 0x000000211e0f7299 */ /* 0x000fc4000800063f */
[----:B------:R-:W-:Y:S02]  /*0f70*/  ULOP3.LUT UR30, URZ, UR16, URZ, 0x33, !UPT ;  /* 0x000000103f1e7292 */ /* 0x000fe4000f8e333f */
[----:B------:R-:W-:Y:S02]  /*0f80*/  USHF.R.U64 UR35, UR14, UR31, UR28 ;  /* 0x0000001f0e237299 */ /* 0x000fe4000800121c */
[----:B------:R-:W-:Y:S02]  /*0f90*/  USHF.R.U32.HI UR16, URZ, UR31, UR28 ;  /* 0x0000001f3f107299 */ /* 0x000fe4000801161c */
[----:B------:R-:W-:Y:S02]  /*0fa0*/  UIADD3 UR17, -UR17, URZ, URZ ;  /* 0x0000003f11117290 */ /* 0x000fe4000fffe13f */
[----:B------:R-:W-:Y:S02]  /*0fb0*/  USHF.R.U64 UR36, UR35, UR33, UR16 ;  /* 0x0000002123247299 */ /* 0x000fe40008001210 */
[----:B------:R-:W-:Y:S01]  /*0fc0*/  USHF.R.U32.HI UR31, URZ, UR33, UR16 ;  /* 0x000000213f1f7299 */ /* 0x000fe20008011610 */
[----:B------:R-:W-:Y:S01]  /*0fd0*/  ULDC UR20, c[0x0][0x144] ;  /* 0x0000510000147ab9 */ /* 0x000fe20000000800 */
[----:B------:R-:W-:Y:S01]  /*0fe0*/  ULDC UR6, c[0x0][0x600] ;  /* 0x0001800000067ab9 */ /* 0x000fe20000000800 */
[----:B------:R-:W-:-:S02]  /*0ff0*/  UIMAD UR4, UR20, UR17, UR4 ;  /* 0x00000011140472a4 */ /* 0x000fc4000f8e0204 */
[----:B------:R-:W-:Y:S02]  /*1000*/  UIADD3 UR12, UR6, -0x1, URZ ;  /* 0xffffffff060c7890 */ /* 0x000fe4000fffe03f */
[----:B------:R-:W-:Y:S01]  /*1010*/  UIADD3 UR32, -UR21, URZ, URZ ;  /* 0x0000003f15207290 */ /* 0x000fe2000fffe13f */
[----:B------:R-:W-:Y:S01]  /*1020*/  ULDC UR37, c[0x0][0x148] ;  /* 0x0000520000257ab9 */ /* 0x000fe20000000800 */
[----:B------:R-:W-:Y:S01]  /*1030*/  ULDC UR33, c[0x0][0x648] ;  /* 0x0001920000217ab9 */ /* 0x000fe20000000800 */
[----:B------:R-:W-:Y:S01]  /*1040*/  ULDC UR34, c[0x0][0x638] ;  /* 0x00018e0000227ab9 */ /* 0x000fe20000000800 */
[----:B------:R-:W-:Y:S01]  /*1050*/  UMOV UR16, UR36 ;  /* 0x0000002400107c82 */ /* 0x000fe20008000000 */
[----:B------:R-:W-:Y:S01]  /*1060*/  UMOV UR17, UR31 ;  /* 0x0000001f00117c82 */ /* 0x000fe20008000000 */
[----:B------:R-:W-:Y:S06]  /*1070*/  @!P0 BRA `(.L_x_11) ;  /* 0x0000000000308947 */ /* 0x000fec0003800000 */
[----:B------:R-:W-:Y:S02]  /*1080*/  ULDC UR28, c[0x0][0x64c] ;  /* 0x00019300001c7ab9 */ /* 0x000fe40000000800 */
        /* <DEDUP_REMOVED lines=8> */
[----:B------:R-:W-:-:S07]  /*1110*/  UIMAD.WIDE.U32.X UR10, UR31, UR11, UR28, UP1 ;  /* 0x0000000b1f0a72a5 */ /* 0x000fce00088e041c */
[----:B------:R-:W-:Y:S01]  /*1120*/  UMOV UR16, UR10 ;  /* 0x0000000a00107c82 */ /* 0x000fe20008000000 */
[----:B------:R-:W-:-:S05]  /*1130*/  UMOV UR17, UR11 ;  /* 0x0000000b00117c82 */ /* 0x000fca0008000000 */
.L_x_11:
[----:B------:R-:W-:Y:S01]  /*1140*/  USHF.R.U64 UR10, UR16, UR33, UR17 ;  /* 0x00000021100a7299 */ /* 0x000fe20008001211 */
[----:B------:R-:W-:Y:S01]  /*1150*/  IMAD.U32 R6, RZ, RZ, UR5 ;  /* 0x00000005ff067e24 */ /* 0x000fe2000f8e00ff */
[----:B------:R-:W-:Y:S01]  /*1160*/  @UP2 UIMAD UR4, UR37, UR32, UR9 ;  /* 0x00000020250422a4 */ /* 0x000fe2000f8e0209 */
[----:B------:R-:W-:Y:S01]  /*1170*/  IMAD.MOV.U32 R0, RZ, RZ, 0x1 ;  /* 0x00000001ff007424 */ /* 0x000fe200078e00ff */
[----:B------:R-:W-:Y:S02]  /*1180*/  ULOP3.LUT UR30, UR35, UR30, URZ, 0xc0, !UPT ;  /* 0x0000001e231e7292 */ /* 0x000fe4000f8ec03f */
[----:B------:R-:W-:Y:S01]  /*1190*/  UIADD3 UR9, -UR10, URZ, URZ ;  /* 0x0000003f0a097290 */ /* 0x000fe2000fffe13f */
[----:B------:R0:W-:Y:S01]  /*11a0*/  STL [R1+0x74], R6 ;  /* 0x0000740601007387 */ /* 0x0001e20000100800 */
[----:B------:R-:W-:Y:S02]  /*11b0*/  ULOP3.LUT UR12, UR14, UR12, URZ, 0xc0, !UPT ;  /* 0x0000000c0e0c7292 */ /* 0x000fe4000f8ec03f */
[----:B------:R-:W-:-:S02]  /*11c0*/  UIMAD UR15, UR15, UR10, UR30 ;  /* 0x0000000a0f0f72a4 */ /* 0x000fc4000f8e021e */
[----:B------:R-:W-:Y:S01]  /*11d0*/  UIMAD UR9, UR9, UR34, UR36 ;  /* 0x00000022090972a4 */ /* 0x000fe2000f8e0224 */
[----:B------:R-:W-:Y:S02]  /*11e0*/  ULDC UR10, c[0x0][0x610] ;  /* 0x00018400000a7ab9 */ /* 0x000fe40000000800 */
[----:B------:R-:W-:Y:S02]  /*11f0*/  UIMAD UR4, UR15, UR10, UR4 ;  /* 0x0000000a0f0472a4 */ /* 0x000fe4000f8e0204 */
[----:B------:R-:W-:-:S04]  /*1200*/  UIMAD UR9, UR9, UR6, UR12 ;  /* 0x00000006090972a4 */ /* 0x000fc8000f8e020c */
[----:B------:R-:W-:Y:S02]  /*1210*/  USEL UR6, UR9, UR4, !UP2 ;  /* 0x0000000409067287 */ /* 0x000fe4000d000000 */
[----:B------:R-:W-:-:S04]  /*1220*/  USEL UR4, UR4, UR9, !UP2 ;  /* 0x0000000904047287 */ /* 0x000fc8000d000000 */
[----:B------:R-:W-:Y:S02]  /*1230*/  IMAD.U32 R5, RZ, RZ, UR6 ;  /* 0x00000006ff057e24 */ /* 0x000fe4000f8e00ff */
[----:B------:R-:W-:-:S05]  /*1240*/  IMAD.U32 R4, RZ, RZ, UR4 ;  /* 0x00000004ff047e24 */ /* 0x000fca000f8e00ff */
[----:B------:R0:W-:Y:S04]  /*1250*/  STL [R1+0x80], R4 ;  /* 0x0000800401007387 */ /* 0x0001e80000100800 */
[----:B------:R0:W-:Y:S02]  /*1260*/  STL [R1+0x84], R5 ;  /* 0x0000840501007387 */ /* 0x0001e40000100800 */
.L_x_9:
[----:B------:R-:W-:Y:S02]  /*1270*/  ULDC UR4, c[0x0][0x28c] ;  /* 0x0000a30000047ab9 */ /* 0x000fe40000000800 */
[----:B------:R-:W-:-:S04]  /*1280*/  UIADD3 UR4, UR4, 0x3f, URZ ;  /* 0x0000003f04047890 */ /* 0x000fc8000fffe03f */
[----:B------:R-:W-:-:S04]  /*1290*/  USHF.R.S32.HI UR5, URZ, 0x1f, UR4 ;  /* 0x0000001f3f057899 */ /* 0x000fc80008011404 */
[----:B------:R-:W-:-:S04]  /*12a0*/  ULEA.HI UR5, UR5, UR4, URZ, 0x6 ;  /* 0x0000000405057291 */ /* 0x000fc8000f8f303f */
[----:B------:R-:W-:Y:S01]  /*12b0*/  USHF.R.S32.HI UR14, URZ, 0x6, UR5 ;  /* 0x000000063f0e7899 */ /* 0x000fe20008011405 */
[----:B------:R-:W-:Y:S11]  /*12c0*/  @!P1 BRA `(.L_x_12) ;  /* 0x000000d800ec9947 */ /* 0x000ff60003800000 */
[----:B------:R-:W-:-:S06]  /*12d0*/  UISETP.GT.U32.AND UP1, UPT, UR18, 0x1, UPT ;  /* 0x000000011200788c */ /* 0x000fcc000bf24070 */
[----:B------:R-:W-:-:S13]  /*12e0*/  PLOP3.LUT P0, PT, PT, PT, UP1, 0x80, 0x0 ;  /* 0x000000000000781c */ /* 0x000fda0003f0f018 */
[----:B------:R-:W-:Y:S05]  /*12f0*/  @P0 EXIT ;  /* 0x000000000000094d */ /* 0x000fea0003800000 */
.L_x_13:
[----:B------:R-:W-:-:S08]  /*1300*/  NOP ;  /* 0x0000000000007918 */ /* 0x000fd00000000000 */
[----:B------:R-:W2:Y:S02]  /*1310*/  USETMAXREG.TRY_ALLOC.CTAPOOL UP1, 0xe8 ;  /* 0x000000e8000079c8 */ /* 0x000ea40008020600 */
[----:B--2---:R-:W-:-:S13]  /*1320*/  PLOP3.LUT P0, PT, PT, PT, UP1, 0x80, 0x0 ;  /* 0x000000000000781c */ /* 0x004fda0003f0f018 */
[----:B------:R-:W-:Y:S05]  /*1330*/  @!P0 BRA `(.L_x_13) ;  /* 0xfffffffc00f08947 */ /* 0x000fea000383ffff */
[----:B------:R-:W-:-:S13]  /*1340*/  LOP3.LUT P0, RZ, R0, 0xff, RZ, 0xc0, !PT ;  /* 0x000000ff00ff7812 */ /* 0x000fda000780c0ff */
[----:B------:R-:W-:Y:S05]  /*1350*/  @!P0 EXIT ;  /* 0x000000000000894d */ /* 0x000fea0003800000 */
[----:B------:R-:W2:Y:S01]  /*1360*/  S2UR UR4, SR_CgaCtaId ;  /* 0x00000000000479c3 */ /* 0x000ea20000008800 */
[----:B------:R-:W-:Y:S01]  /*1370*/  SHF.R.S32.HI R0, RZ, 0x1f, R3 ;  /* 0x0000001fff007819 */ /* 0x000fe20000011403 */
[----:B------:R-:W-:Y:S01]  /*1380*/  UIADD3 UR6, UR19, -0x1, URZ ;  /* 0xffffffff13067890 */ /* 0x000fe2000fffe03f */
[----:B------:R-:W-:Y:S02]  /*1390*/  UMOV UR16, 0x400 ;  /* 0x0000040000107882 */ /* 0x000fe40000000000 */
[CC--:B------:R-:W-:Y:S01]  /*13a0*/  LEA.HI R2, R0.reuse, R3.reuse, RZ, 0x2 ;  /* 0x0000000300027211 */ /* 0x0c0fe200078f10ff */
[----:B------:R-:W-:Y:S01]  /*13b0*/  USHF.R.U32.HI UR5, URZ, 0x2, UR14 ;  /* 0x000000023f057899 */ /* 0x000fe2000801160e */
[----:B------:R-:W-:Y:S01]  /*13c0*/  LEA.HI R0, R0, R3, RZ, 0x5 ;  /* 0x0000000300007211 */ /* 0x000fe200078f28ff */
[----:B------:R-:W-:Y:S01]  /*13d0*/  UISETP.LT.AND UP1, UPT, UR14, 0x1, UPT ;  /* 0x000000010e00788c */ /* 0x000fe2000bf21270 */
[--C-:B01----:R-:W-:Y:S01]  /*13e0*/  SHF.R.S32.HI R4, RZ, 0x2, R2.reuse ;  /* 0x00000002ff047819 */ /* 0x103fe20000011402 */
[----:B------:R-:W-:Y:S01]  /*13f0*/  ULOP3.LUT UR15, UR14, 0x3, URZ, 0xc0, !UPT ;  /* 0x000000030e0f7892 */ /* 0x000fe2000f8ec03f */
[----:B------:R-:W-:Y:S01]  /*1400*/  SHF.R.S32.HI R5, RZ, 0x1f, R2 ;  /* 0x0000001fff057819 */ /* 0x000fe20000011402 */
[----:B------:R-:W-:-:S02]  /*1410*/  ULOP3.LUT UR5, UR5, 0x1, URZ, 0xc0, !UPT ;  /* 0x0000000105057892 */ /* 0x000fc4000f8ec03f */
[----:B------:R-:W-:Y:S01]  /*1420*/  USEL UR12, UR14, 0x1, UP1 ;  /* 0x000000010e0c7887 */ /* 0x000fe20008800000 */
[----:B------:R-:W-:Y:S01]  /*1430*/  LEA.HI R5, R5, R4, RZ, 0x3 ;  /* 0x0000000405057211 */ /* 0x000fe200078f18ff */
[----:B------:R-:W-:Y:S02]  /*1440*/  USEL UR15, UR15, URZ, !UP0 ;  /* 0x0000003f0f0f7287 */ /* 0x000fe4000c000000 */
[----:B------:R-:W-:Y:S01]  /*1450*/  UISETP.NE.AND UP1, UPT, UR6, URZ, UPT ;  /* 0x0000003f0600728c */ /* 0x000fe2000bf25270 */
[----:B------:R-:W-:Y:S01]  /*1460*/  LOP3.LUT R5, R5, 0xfffffff8, RZ, 0xc0, !PT ;  /* 0xfffffff805057812 */ /* 0x000fe200078ec0ff */
[----:B------:R-:W-:Y:S02]  /*1470*/  UISETP.EQ.U32.AND UP0, UPT, UR5, 0x1, !UP0 ;  /* 0x000000010500788c */ /* 0x000fe4000c702070 */
[----:B------:R-:W-:Y:S02]  /*1480*/  ULOP3.LUT UR32, UR13, 0x1, URZ, 0xfc, !UPT ;  /* 0x000000010d207892 */ /* 0x000fe4000f8efc3f */
[----:B--2---:R-:W-:Y:S01]  /*1490*/  ULEA UR16, UR4, UR16, 0x18 ;  /* 0x0000001004107291 */ /* 0x004fe2000f8ec03f */
[----:B------:R-:W-:Y:S01]  /*14a0*/  IMAD.IADD R2, R4, 0x1, -R5 ;  /* 0x0000000104027824 */ /* 0x000fe200078e0a05 */
[----:B------:R-:W-:Y:S01]  /*14b0*/  USHF.L.U32 UR4, UR6, 0x3, URZ ;  /* 0x0000000306047899 */ /* 0x000fe2000800063f */
[----:B------:R-:W-:Y:S01]  /*14c0*/  SHF.R.S32.HI R5, RZ, 0x5, R0 ;  /* 0x00000005ff057819 */ /* 0x000fe20000011400 */
[----:B------:R-:W-:-:S02]  /*14d0*/  UIADD3 UR30, UR16, 0x50, URZ ;  /* 0x00000050101e7890 */ /* 0x000fc4000fffe03f */
[----:B------:R-:W-:Y:S01]  /*14e0*/  ULOP3.LUT UR4, UR4, 0x8, URZ, 0xc0, !UPT ;  /* 0x0000000804047892 */ /* 0x000fe2000f8ec03f */
[--C-:B------:R-:W-:Y:S01]  /*14f0*/  SHF.R.S32.HI R3, RZ, 0x1f, R2.reuse ;  /* 0x0000001fff037819 */ /* 0x100fe20000011402 */
[C-C-:B------:R-:W-:Y:S01]  /*1500*/  IMAD R0, R5.reuse, -0x10, -R2.reuse ;  /* 0xfffffff005007824 */ /* 0x140fe200078e0a02 */
[----:B------:R-:W-:Y:S02]  /*1510*/  USHF.L.U32 UR31, UR14, 0x1, URZ ;  /* 0x000000010e1f7899 */ /* 0x000fe4000800063f */
[----:B------:R-:W-:Y:S01]  /*1520*/  ULOP3.LUT UR33, UR4, 0x8, URZ, 0x3c, !UPT ;  /* 0x0000000804217892 */ /* 0x000fe2000f8e3c3f */
[----:B------:R-:W-:Y:S01]  /*1530*/  IMAD.WIDE R2, R5, 0x10, R2 ;  /* 0x0000001005027825 */ /* 0x000fe200078e0202 */
[----:B------:R-:W-:Y:S02]  /*1540*/  ULOP3.LUT UR18, UR4, 0x18, URZ, 0x3c, !UPT ;  /* 0x0000001804127892 */ /* 0x000fe4000f8e3c3f */
[----:B------:R-:W-:Y:S01]  /*1550*/  UIADD3 UR12, -UR12, UR14, URZ ;  /* 0x0000000e0c0c7290 */ /* 0x000fe2000fffe13f */
[----:B------:R-:W-:Y:S01]  /*1560*/  ULDC UR4, c[0x0][0x284] ;  /* 0x0000a10000047ab9 */ /* 0x000fe20000000800 */
[----:B------:R-:W-:Y:S01]  /*1570*/  USEL UR29, URZ, 0x1, UP1 ;  /* 0x000000013f1d7887 */ /* 0x000fe20008800000 */
[----:B------:R-:W-:Y:S01]  /*1580*/  VIADD R0, R0, UR4 ;  /* 0x0000000400007c36 */ /* 0x000fe20008000000 */
[----:B------:R-:W-:-:S02]  /*1590*/  ULEA UR19, UR19, UR30, 0x3 ;  /* 0x0000001e13137291 */ /* 0x000fc4000f8e183f */
[----:B------:R-:W-:Y:S02]  /*15a0*/  USEL UR17, URZ, 0x1, !UP0 ;  /* 0x000000013f117887 */ /* 0x000fe4000c000000 */
[----:B------:R0:W-:Y:S04]  /*15b0*/  STL [R1+0x90], R0 ;  /* 0x0000900001007387 */ /* 0x0001e80000100800 */
[----:B------:R0:W-:Y:S06]  /*15c0*/  STL.64 [R1+0x88], R2 ;  /* 0x0000880201007387 */ /* 0x0001ec0000100a00 */
.L_x_296:
[----:B0-----:R-:W-:Y:S01]  /*15d0*/  IMAD.U32 R0, RZ, RZ, UR29 ;  /* 0x0000001dff007e24 */ /* 0x001fe2000f8e00ff */
[----:B--2---:R-:W0:Y:S01]  /*15e0*/  LDC R2, c[0x0][0x28c] ;  /* 0x0000a300ff027b82 */ /* 0x004e220000000800 */
[----:B------:R-:W-:Y:S01]  /*15f0*/  UMOV UR4, URZ ;  /* 0x0000003f00047c82 */ /* 0x000fe20008000000 */
[----:B------:R-:W-:Y:S02]  /*1600*/  UMOV UR20, UR15 ;  /* 0x0000000f00147c82 */ /* 0x000fe40008000000 */
[----:B------:R-:W-:-:S04]  /*1610*/  SHF.L.U32 R0, R0, 0x1f, RZ ;  /* 0x0000001f00007819 */ /* 0x000fc800000006ff */
[----:B-1----:R-:W1:Y:S01]  /*1620*/  SYNCS.PHASECHK.TRANS64.TRYWAIT P0, [UR19+-0x8], R0 ;  /* 0xfffff800ff0075a7 */ /* 0x002e620008000153 */
[----:B0-----:R-:W-:Y:S01]  /*1630*/  ISETP.GE.AND P1, PT, R2, 0x1, PT ;  /* 0x000000010200780c */ /* 0x001fe20003f26270 */
[----:B-1--4-:R-:W-:-:S12]  /*1640*/  @!P0 BRA `(.L_x_14) ;  /* 0x000000e8003c8947 */ /* 0x012fd80003800000 */
.L_x_318:
[----:B------:R1:W-:Y:S01]  /*1650*/  STL [R1+0x70], RZ ;  /* 0x000070ff01007387 */ /* 0x0003e20000100800 */
[----:B------:R-:W-:Y:S01]  /*1660*/  UMOV UR5, URZ ;  /* 0x0000003f00057c82 */ /* 0x000fe20008000000 */
[----:B------:R-:W-:Y:S01]  /*1670*/  UMOV UR6, URZ ;  /* 0x0000003f00067c82 */ /* 0x000fe20008000000 */
[----:B0-----:R-:W-:Y:S01]  /*1680*/  IMAD.MOV.U32 R0, RZ, RZ, RZ ;  /* 0x000000ffff007224 */ /* 0x001fe200078e00ff */
[----:B------:R1:W-:Y:S01]  /*1690*/  STL [R1+0x6c], RZ ;  /* 0x00006cff01007387 */ /* 0x0003e20000100800 */
[----:B------:R-:W-:Y:S02]  /*16a0*/  CS2R R2, SRZ ;  /* 0x0000000000027805 */ /* 0x000fe4000001ff00 */
[----:B------:R-:W-:Y:S02]  /*16b0*/  CS2R R4, SRZ ;  /* 0x0000000000047805 */ /* 0x000fe4000001ff00 */
[----:B------:R-:W-:Y:S01]  /*16c0*/  CS2R R6, SRZ ;  /* 0x0000000000067805 */ /* 0x000fe2000001ff00 */
[----:B------:R1:W-:Y:S01]  /*16d0*/  STL [R1+0x68], RZ ;  /* 0x000068ff01007387 */ /* 0x0003e20000100800 */
[----:B------:R-:W-:-:S02]  /*16e0*/  CS2R R8, SRZ ;  /* 0x0000000000087805 */ /* 0x000fc4000001ff00 */
[----:B------:R-:W-:Y:S02]  /*16f0*/  CS2R R10, SRZ ;  /* 0x00000000000a7805 */ /* 0x000fe4000001ff00 */
[----:B------:R-:W-:Y:S01]  /*1700*/  CS2R R12, SRZ ;  /* 0x00000000000c7805 */ /* 0x000fe2000001ff00 */
        /* <DEDUP_REMOVED lines=57> */
[----:B------:R-:W-:Y:S01]  /*1aa0*/  CS2R R226, SRZ ;  /* 0x0000000000e27805 */ /* 0x000fe2000001ff00 */
[----:B------:R-:W-:Y:S01]  /*1ab0*/  IMAD.U32 R228, RZ, RZ, UR17 ;  /* 0x00000011ffe47e24 */ /* 0x000fe2000f8e00ff */
[----:B------:R-:W-:Y:S01]  /*1ac0*/  CS2R R24, SRZ ;  /* 0x0000000000187805 */ /* 0x000fe2000001ff00 */
[----:B------:R1:W-:Y:S01]  /*1ad0*/  STL [R1+0x28], RZ ;  /* 0x000028ff01007387 */ /* 0x0003e20000100800 */
[----:B------:R-:W-:Y:S02]  /*1ae0*/  CS2R R26, SRZ ;  /* 0x00000000001a7805 */ /* 0x000fe4000001ff00 */
[----:B------:R-:W-:-:S02]  /*1af0*/  CS2R R28, SRZ ;  /* 0x00000000001c7805 */ /* 0x000fc4000001ff00 */
[----:B------:R-:W-:Y:S01]  /*1b00*/  CS2R R30, SRZ ;  /* 0x00000000001e7805 */ /* 0x000fe2000001ff00 */
[----:B------:R1:W-:Y:S01]  /*1b10*/  STL [R1+0x24], RZ ;  /* 0x000024ff01007387 */ /* 0x0003e20000100800 */
[----:B------:R-:W-:Y:S02]  /*1b20*/  CS2R R32, SRZ ;  /* 0x0000000000207805 */ /* 0x000fe4000001ff00 */
[----:B------:R-:W-:Y:S02]  /*1b30*/  CS2R R34, SRZ ;  /* 0x0000000000227805 */ /* 0x000fe4000001ff00 */
        /* <DEDUP_REMOVED lines=33> */
[----:B------:R1:W-:Y:S01]  /*1d50*/  STL [R1], RZ ;  /* 0x000000ff01007387 */ /* 0x0003e20000100800 */
[----:B------:R-:W-:Y:S02]  /*1d60*/  CS2R R86, SRZ ;  /* 0x0000000000567805 */ /* 0x000fe4000001ff00 */
[----:B------:R-:W-:-:S02]  /*1d70*/  CS2R R88, SRZ ;  /* 0x0000000000587805 */ /* 0x000fc4000001ff00 */
[----:B------:R-:W-:Y:S02]  /*1d80*/  CS2R R90, SRZ ;  /* 0x00000000005a7805 */ /* 0x000fe4000001ff00 */
[----:B------:R-:W-:Y:S02]  /*1d90*/  CS2R R92, SRZ ;  /* 0x00000000005c7805 */ /* 0x000fe4000001ff00 */
[----:B------:R-:W-:Y:S02]  /*1da0*/  CS2R R94, SRZ ;  /* 0x00000000005e7805 */ /* 0x000fe4000001ff00 */
[----:B------:R-:W-:Y:S02]  /*1db0*/  CS2R R96, SRZ ;  /* 0x0000000000607805 */ /* 0x000fe4000001ff00 */
        /* <DEDUP_REMOVED lines=26> */
[----:B------:R-:W-:Y:S01]  /*1f60*/  CS2R R150, SRZ ;  /* 0x0000000000967805 */ /* 0x000fe2000001ff00 */
[----:B-1----:R-:W-:Y:S06]  /*1f70*/  @!P1 BRA `(.L_x_15) ;  /* 0x0000001000749947 */ /* 0x002fec0003800000 */
[----:B------:R-:W-:-:S06]  /*1f80*/  UISETP.NE.AND UP0, UPT, UR32, 0x3, UPT ;  /* 0x000000032000788c */ /* 0x000fcc000bf05270 */
[----:B------:R-:W-:-:S13]  /*1f90*/  PLOP3.LUT P1, PT, PT, PT, UP0, 0x80, 0x0 ;  /* 0x000000000000781c */ /* 0x000fda0003f2f008 */
[----:B------:R-:W-:Y:S05]  /*1fa0*/  @!P1 BRA `(.L_x_16) ;  /* 0x0000000000049947 */ /* 0x000fea0003800000 */
[----:B------:R-:W-:Y:S01]  /*1fb0*/  BPT.TRAP 0x1 ;  /* 0x000000040000795c */ /* 0x000fe20000300000 */
.L_x_16:
[----:B------:R-:W-:Y:S01]  /*1fc0*/  ULEA UR4, UR15, UR16, 0x3 ;  /* 0x000000100f047291 */ /* 0x000fe2000f8e183f */
[----:B------:R-:W-:-:S05]  /*1fd0*/  IMAD.U32 R0, RZ, RZ, UR17 ;  /* 0x00000011ff007e24 */ /* 0x000fca000f8e00ff */
[----:B------:R-:W-:-:S04]  /*1fe0*/  SHF.L.U32 R0, R0, 0x1f, RZ ;  /* 0x0000001f00007819 */ /* 0x000fc800000006ff */
[----:B------:R0:W1:Y:S01]  /*1ff0*/  SYNCS.PHASECHK.TRANS64.TRYWAIT P0, [UR4], R0 ;  /* 0x00000000ff0075a7 */ /* 0x0000620008000144 */
[----:B------:R-:W-:Y:S05]  /*2000*/  @!P1 BRA `(.L_x_17) ;  /* 0x0000000000049947 */ /* 0x000fea0003800000 */
[----:B------:R-:W-:Y:S01]  /*2010*/  BPT.TRAP 0x1 ;  /* 0x000000040000795c */ /* 0x000fe20000300000 */
.L_x_17:
[----:B-1----:R-:W-:Y:S05]  /*2020*/  @P0 BRA `(.L_x_18) ;  /* 0x0000000000080947 */ /* 0x002fea0003800000 */
[----:B------:R-:W1:Y:S02]  /*2030*/  SYNCS.PHASECHK.TRANS64.TRYWAIT P0, [UR4], R0 ;  /* 0x00000000ff0075a7 */ /* 0x000e640008000144 */
[----:B-1----:R-:W-:Y:S05]  /*2040*/  @!P0 BRA `(.L_x_19) ;  /* 0x000000dc00d48947 */ /* 0x002fea0003800000 */
.L_x_18:
[----:B------:R-:W-:Y:S01]  /*2050*/  UIADD3 UR4, UR16, 0x180, URZ ;  /* 0x0000018010047890 */ /* 0x000fe2000fffe03f */
[----:B------:R-:W-:Y:S01]  /*2060*/  WARPGROUP.ARRIVE ;  /* 0x00000000000079c5 */ /* 0x000fe20000000000 */
[----:B------:R-:W-:Y:S01]  /*2070*/  UIADD3 UR5, UR16, 0x4180, URZ ;  /* 0x0000418010057890 */ /* 0x000fe2000fffe03f */
[----:B------:R2:W-:Y:S01]  /*2080*/  STL [R1+0x70], RZ ;  /* 0x000070ff01007387 */ /* 0x0005e20000100800 */
[----:B------:R-:W-:Y:S01]  /*2090*/  USHF.R.U32.HI UR4, URZ, 0x4, UR4 ;  /* 0x000000043f047899 */ /* 0x000fe20008011604 */
[----:B01----:R-:W-:Y:S01]  /*20a0*/  IMAD.MOV.U32 R0, RZ, RZ, RZ ;  /* 0x000000ffff007224 */ /* 0x003fe200078e00ff */
[----:B------:R-:W-:Y:S01]  /*20b0*/  USHF.R.U32.HI UR5, URZ, 0x4, UR5 ;  /* 0x000000043f057899 */ /* 0x000fe20008011605 */
[----:B------:R2:W-:Y:S01]  /*20c0*/  STL [R1+0x6c], RZ ;  /* 0x00006cff01007387 */ /* 0x0005e20000100800 */
[----:B------:R-:W-:Y:S01]  /*20d0*/  ULOP3.LUT UR4, UR4, 0x3fff, URZ, 0xc0, !UPT ;  /* 0x00003fff04047892 */ /* 0x000fe2000f8ec03f */
[----:B------:R-:W-:Y:S01]  /*20e0*/  CS2R R2, SRZ ;  /* 0x0000000000027805 */ /* 0x000fe2000001ff00 */
[----:B------:R-:W-:Y:S01]  /*20f0*/  ULOP3.LUT UR5, UR5, 0x3fff, URZ, 0xc0, !UPT ;  /* 0x00003fff05057892 */ /* 0x000fe2000f8ec03f */
[----:B------:R2:W-:Y:S01]  /*2100*/  STL [R1+0x68], RZ ;  /* 0x000068ff01007387 */ /* 0x0005e20000100800 */
[----:B------:R-:W-:Y:S01]  /*2110*/  ULOP3.LUT UR4, UR4, 0x10000, URZ, 0xfc, !UPT ;  /* 0x0001000004047892 */ /* 0x000fe2000f8efc3f */
[----:B------:R-:W-:Y:S01]  /*2120*/  CS2R R4, SRZ ;  /* 0x0000000000047805 */ /* 0x000fe2000001ff00 */
[----:B------:R-:W-:Y:S01]  /*2130*/  ULOP3.LUT UR5, UR5, 0x10000, URZ, 0xfc, !UPT ;  /* 0x0001000005057892 */ /* 0x000fe2000f8efc3f */
[----:B------:R2:W-:Y:S01]  /*2140*/  STL [R1+0x64], RZ ;  /* 0x000064ff01007387 */ /* 0x0005e20000100800 */
[----:B------:R-:W-:Y:S01]  /*2150*/  ULEA UR8, UR15, UR4, 0x8 ;  /* 0x000000040f087291 */ /* 0x000fe2000f8e403f */
[----:B------:R-:W-:Y:S01]  /*2160*/  CS2R R6, SRZ ;  /* 0x0000000000067805 */ /* 0x000fe2000001ff00 */
[----:B------:R-:W-:Y:S01]  /*2170*/  ULEA UR10, UR15, UR5, 0xa ;  /* 0x000000050f0a7291 */ /* 0x000fe2000f8e503f */
[----:B------:R2:W-:Y:S01]  /*2180*/  STL [R1+0x60], RZ ;  /* 0x000060ff01007387 */ /* 0x0005e20000100800 */
[----:B------:R-:W-:Y:S01]  /*2190*/  UMOV UR9, 0x80000020 ;  /* 0x8000002000097882 */ /* 0x000fe20000000000 */
[----:B------:R-:W-:Y:S01]  /*21a0*/  UMOV UR11, 0x80000020 ;  /* 0x80000020000b7882 */ /* 0x000fe20000000000 */
[----:B------:R-:W-:Y:S01]  /*21b0*/  ULDC UR5, c[0x0][0x50c] ;  /* 0x0001430000057ab9 */ /* 0x000fe20000000800 */
[----:B------:R2:W-:Y:S01]  /*21c0*/  STL [R1+0x5c], RZ ;  /* 0x00005cff01007387 */ /* 0x0005e20000100800 */
[----:B------:R-:W-:Y:S01]  /*21d0*/  UISETP.NE.AND UP0, UPT, UR5, 0x2, UPT ;  /* 0x000000020500788c */ /* 0x000fe2000bf05270 */
[----:B------:R-:W-:Y:S01]  /*21e0*/  CS2R R8, SRZ ;  /* 0x0000000000087805 */ /* 0x000fe2000001ff00 */
[----:B------:R-:W-:Y:S01]  /*21f0*/  UMOV UR4, 0x2 ;  /* 0x0000000200047882 */ /* 0x000fe20000000000 */
[----:B------:R-:W-:Y:S01]  /*2200*/  QGMMA.64x256x32.F32.E4M3.E4M3 R24, gdesc[UR8], RZ, !UPT ;  /* 0x03e00000081879f3 */ /* 0x000fe2000c7008ff */
[----:B------:R2:W-:Y:S01]  /*2210*/  STL [R1+0x58], RZ ;  /* 0x000058ff01007387 */ /* 0x0005e20000100800 */
[----:B------:R-:W-:Y:S01]  /*2220*/  USEL UR5, URZ, 0x1, UP0 ;  /* 0x000000013f057887 */ /* 0x000fe20008000000 */
[----:B------:R-:W-:Y:S01]  /*2230*/  CS2R R10, SRZ ;  /* 0x00000000000a7805 */ /* 0x000fe2000001ff00 */
[----:B------:R-:W-:Y:S01]  /*2240*/  UIADD3 UR8, UR8, 0x2, URZ ;  /* 0x0000000208087890 */ /* 0x000fe2000fffe03f */
[----:B------:R2:W-:Y:S01]  /*2250*/  STL [R1+0x54], RZ ;  /* 0x000054ff01007387 */ /* 0x0005e20000100800 */
[----:B------:R-:W-:Y:S01]  /*2260*/  UIADD3 UR10, UR10, 0x2, URZ ;  /* 0x000000020a0a7890 */ /* 0x000fe2000fffe03f */
[----:B------:R-:W-:-:S02]  /*2270*/  CS2R R12, SRZ ;  /* 0x00000000000c7805 */ /* 0x000fc4000001ff00 */
[----:B------:R-:W-:Y:S01]  /*2280*/  ISETP.NE.AND P0, PT, RZ, UR5, PT ;  /* 0x00000005ff007c0c */ /* 0x000fe2000bf05270 */
[----:B------:R2:W-:Y:S01]  /*2290*/  STL [R1+0x50], RZ ;  /* 0x000050ff01007387 */ /* 0x0005e20000100800 */
[----:B------:R-:W-:Y:S01]  /*22a0*/  UMOV UR9, 0x80000020 ;  /* 0x8000002000097882 */ /* 0x000fe20000000000 */
[----:B------:R-:W-:Y:S01]  /*22b0*/  UMOV UR11, 0x80000020 ;  /* 0x80000020000b7882 */ /* 0x000fe20000000000 */
        /* <DEDUP_REMOVED lines=57> */
[----:B------:R2:W-:Y:S04]  /*2650*/  STL [R1+0x14], RZ ;  /* 0x000014ff01007387 */ /* 0x0005e80000100800 */
[----:B------:R2:W-:Y:S04]  /*2660*/  STL [R1+0x10], RZ ;  /* 0x000010ff01007387 */ /* 0x0005e80000100800 */
[----:B------:R2:W-:Y:S04]  /*2670*/  STL [R1+0xc], RZ ;  /* 0x00000cff01007387 */ /* 0x0005e80000100800 */
[----:B------:R2:W-:Y:S04]  /*2680*/  STL [R1+0x8], RZ ;  /* 0x000008ff01007387 */ /* 0x0005e80000100800 */
[----:B------:R2:W-:Y:S04]  /*2690*/  STL [R1+0x4], RZ ;  /* 0x000004ff01007387 */ /* 0x0005e80000100800 */
[----:B------:R2:W-:Y:S01]  /*26a0*/  STL [R1], RZ ;  /* 0x000000ff01007387 */ /* 0x0005e20000100800 */
[----:B------:R-:W-:Y:S01]  /*26b0*/  QGMMA.64x256x32.F32.E4M3.E4M3 R24, gdesc[UR8], R24, gsb0 ;  /* 0x03e00000081879f3 */ /* 0x000fe20008000818 */
[----:B------:R-:W-:Y:S05]  /*26c0*/  @!P0 BRA `(.L_x_20) ;  /* 0x0000000800848947 */ /* 0x000fea0003800000 */
[----:B------:R-:W-:Y:S02]  /*26d0*/  WARPGROUP.DEPBAR.LE gsb0, 0x0 ;  /* 0x00008000000079c5 */ /* 0x000fe40000010000 */
[----:B------:R-:W-:-:S01]  /*26e0*/  FADD R227, RZ, R24 ;  /* 0x00000018ffe37221 */ /* 0x000fc20000000000 */
[----:B------:R-:W-:Y:S01]  /*26f0*/  FADD R226, RZ, R25 ;  /* 0x00000019ffe27221 */ /* 0x000fe20000000000 */
[----:B------:R-:W-:-:S01]  /*2700*/  FADD R225, RZ, R26 ;  /* 0x0000001affe17221 */ /* 0x000fc20000000000 */
[----:B------:R-:W-:Y:S01]  /*2710*/  FADD R224, RZ, R27 ;  /* 0x0000001bffe07221 */ /* 0x000fe20000000000 */
[----:B------:R-:W-:-:S01]  /*2720*/  FADD R223, RZ, R28 ;  /* 0x0000001cffdf7221 */ /* 0x000fc20000000000 */
[----:B------:R0:W-:Y:S01]  /*2730*/  STL [R1+0x98], R227 ;  /* 0x000098e301007387 */ /* 0x0001e20000100800 */
[----:B------:R-:W-:-:S01]  /*2740*/  FADD R222, RZ, R29 ;  /* 0x0000001dffde7221 */ /* 0x000fc20000000000 */
[----:B------:R-:W-:Y:S01]  /*2750*/  FADD R221, RZ, R30 ;  /* 0x0000001effdd7221 */ /* 0x000fe20000000000 */
[----:B------:R-:W-:-:S01]  /*2760*/  FADD R220, RZ, R31 ;  /* 0x0000001fffdc7221 */ /* 0x000fc20000000000 */
[----:B------:R-:W-:Y:S01]  /*2770*/  FADD R219, RZ, R32 ;  /* 0x00000020ffdb7221 */ /* 0x000fe20000000000 */
[----:B------:R-:W-:-:S01]  /*2780*/  FADD R218, RZ, R33 ;  /* 0x00000021ffda7221 */ /* 0x000fc20000000000 */
[----:B------:R-:W-:Y:S01]  /*2790*/  FADD R217, RZ, R34 ;  /* 0x00000022ffd97221 */ /* 0x000fe20000000000 */
[----:B------:R-:W-:-:S01]  /*27a0*/  FADD R216, RZ, R35 ;  /* 0x00000023ffd87221 */ /* 0x000fc20000000000 */
[----:B------:R-:W-:Y:S01]  /*27b0*/  FADD R215, RZ, R36 ;  /* 0x00000024ffd77221 */ /* 0x000fe20000000000 */
[----:B------:R-:W-:-:S01]  /*27c0*/  FADD R214, RZ, R37 ;  /* 0x00000025ffd67221 */ /* 0x000fc20000000000 */
[----:B0-----:R-:W-:Y:S01]  /*27d0*/  FADD R227, RZ, R123 ;  /* 0x0000007bffe37221 */ /* 0x001fe20000000000 */
[----:B------:R-:W-:-:S01]  /*27e0*/  FADD R213, RZ, R38 ;  /* 0x00000026ffd57221 */ /* 0x000fc20000000000 */
[----:B------:R-:W-:Y:S01]  /*27f0*/  FADD R212, RZ, R39 ;  /* 0x00000027ffd47221 */ /* 0x000fe20000000000 */
[----:B------:R-:W-:-:S01]  /*2800*/  FADD R211, RZ, R40 ;  /* 0x00000028ffd37221 */ /* 0x000fc20000000000 */
[----:B------:R-:W-:Y:S01]  /*2810*/  FADD R210, RZ, R41 ;  /* 0x00000029ffd27221 */ /* 0x000fe20000000000 */
[----:B------:R0:W-:Y:S01]  /*2820*/  STL [R1], R227 ;  /* 0x000000e301007387 */ /* 0x0001e20000100800 */
        /* <DEDUP_REMOVED lines=93> */
[----:B0-----:R-:W-:-:S05]  /*2e00*/  FADD R227, RZ, R130 ;  /* 0x00000082ffe37221 */ /* 0x001fca0000000000 */
[----:B------:R0:W-:Y:S02]  /*2e10*/  STL [R1+0x1c], R227 ;  /* 0x00001ce301007387 */ /* 0x0001e40000100800 */
        /* <DEDUP_REMOVED lines=41> */
[----:B------:R0:W-:Y:S04]  /*30b0*/  STL [R1+0x70], R227 ;  /* 0x000070e301007387 */ /* 0x0001e80000100800 */
[----:B0-----:R0:W5:Y:S01]  /*30c0*/  LDL.LU R227, [R1+0x98] ;  /* 0x0000980001e37983 */ /* 0x0011620000300800 */
[----:B------:R-:W-:-:S05]  /*30d0*/  UMOV UR4, URZ ;  /* 0x0000003f00047c82 */ /* 0x000fca0008000000 */
.L_x_20:
[----:B------:R-:W-:-:S04]  /*30e0*/  UIADD3 UR20, UR15, 0x1, URZ ;  /* 0x000000010f147890 */ /* 0x000fc8000fffe03f */
[----:B------:R-:W-:-:S04]  /*30f0*/  UISETP.NE.AND UP0, UPT, UR20, 0x4, UPT ;  /* 0x000000041400788c */ /* 0x000fc8000bf05270 */
[----:B------:R-:W-:Y:S02]  /*3100*/  USEL UR6, URZ, 0x1, UP0 ;  /* 0x000000013f067887 */ /* 0x000fe40008000000 */
[----:B------:R-:W-:Y:S02]  /*3110*/  USEL UR20, UR20, URZ, UP0 ;  /* 0x0000003f14147287 */ /* 0x000fe40008000000 */
[----:B------:R-:W-:-:S06]  /*3120*/  ULOP3.LUT UR6, UR17, UR6, URZ, 0x3c, !UPT ;  /* 0x0000000611067292 */ /* 0x000fcc000f8e3c3f */
[----:B------:R-:W-:Y:S01]  /*3130*/  IMAD.U32 R228, RZ, RZ, UR6 ;  /* 0x00000006ffe47e24 */ /* 0x000fe2000f8e00ff */
[----:B------:R-:W-:-:S06]  /*3140*/  UMOV UR6, 0x1 ;  /* 0x0000000100067882 */ /* 0x000fcc0000000000 */
.L_x_15:
[----:B------:R-:W-:-:S06]  /*3150*/  UISETP.GE.AND UP0, UPT, UR12, 0x1, UPT ;  /* 0x000000010c00788c */ /* 0x000fcc000bf06270 */
[----:B------:R-:W-:-:S13]  /*3160*/  PLOP3.LUT P0, PT, PT, PT, UP0, 0x80, 0x0 ;  /* 0x000000000000781c */ /* 0x000fda0003f0f008 */
[----:B------:R-:W-:Y:S05]  /*3170*/  @!P0 BRA `(.L_x_21) ;  /* 0x0000001000808947 */ /* 0x000fea0003800000 */
[----:B------:R-:W-:Y:S01]  /*3180*/  UMOV UR21, UR12 ;  /* 0x0000000c00157c82 */ /* 0x000fe20008000000 */
[----:B------:R-:W-:Y:S01]  /*3190*/  UMOV UR28, UR15 ;  /* 0x0000000f001c7c82 */ /* 0x000fe20008000000 */
[----:B------:R-:W-:-:S05]  /*31a0*/  ULDC UR34, c[0x0][0x50c] ;  /* 0x0001430000227ab9 */ /* 0x000fca0000000800 */
.L_x_29:
[----:B------:R-:W-:-:S06]  /*31b0*/  UISETP.NE.AND UP0, UPT, UR32, 0x3, UPT ;  /* 0x000000032000788c */ /* 0x000fcc000bf05270 */
[----:B------:R-:W-:-:S13]  /*31c0*/  PLOP3.LUT P1, PT, PT, PT, UP0, 0x80, 0x0 ;  /* 0x000000000000781c */ /* 0x000fda0003f2f008 */
[----:B-1---5:R-:W-:Y:S05]  /*31d0*/  @!P1 BRA `(.L_x_22) ;  /* 0x0000000000049947 */ /* 0x022fea0003800000 */
[----:B------:R-:W-:Y:S01]  /*31e0*/  BPT.TRAP 0x1 ;  /* 0x000000040000795c */ /* 0x000fe20000300000 */
.L_x_22:
[----:B------:R-:W-:Y:S01]  /*31f0*/  ULEA UR8, UR20, UR16, 0x3 ;  /* 0x0000001014087291 */ /* 0x000fe2000f8e183f */
[----:B------:R-:W-:-:S08]  /*3200*/  SHF.L.U32 R229, R228, 0x1f, RZ ;  /* 0x0000001fe4e57819 */ /* 0x000fd000000006ff */
[----:B------:R1:W3:Y:S01]  /*3210*/  SYNCS.PHASECHK.TRANS64.TRYWAIT P0, [UR8], R229 ;  /* 0x000000e5ff0075a7 */ /* 0x0002e20008000148 */
[----:B------:R-:W-:Y:S05]  /*3220*/  @!P1 BRA `(.L_x_23) ;  /* 0x0000000000049947 */ /* 0x000fea0003800000 */
[----:B------:R-:W-:Y:S01]  /*3230*/  BPT.TRAP 0x1 ;  /* 0x000000040000795c */ /* 0x000fe20000300000 */
.L_x_23:
[----:B---3--:R-:W-:Y:S05]  /*3240*/  @P0 BRA `(.L_x_24) ;  /* 0x0000000000080947 */ /* 0x008fea0003800000 */
[----:B------:R-:W3:Y:S02]  /*3250*/  SYNCS.PHASECHK.TRANS64.TRYWAIT P0, [UR8], R229 ;  /* 0x000000e5ff0075a7 */ /* 0x000ee40008000148 */
[----:B---3--:R-:W-:Y:S05]  /*3260*/  @!P0 BRA `(.L_x_25) ;  /* 0x000000cc00648947 */ /* 0x008fea0003800000 */
.L_x_24:
[----:B------:R-:W-:Y:S01]  /*3270*/  UIADD3 UR8, UR16, 0x180, URZ ;  /* 0x0000018010087890 */ /* 0x000fe2000fffe03f */
[----:B------:R-:W-:Y:S01]  /*3280*/  WARPGROUP.ARRIVE ;  /* 0x00000000000079c5 */ /* 0x000fe20000000000 */
[----:B------:R-:W-:Y:S02]  /*3290*/  UIADD3 UR9, UR16, 0x4180, URZ ;  /* 0x0000418010097890 */ /* 0x000fe4000fffe03f */
[----:B------:R-:W-:Y:S02]  /*32a0*/  USHF.R.U32.HI UR8, URZ, 0x4, UR8 ;  /* 0x000000043f087899 */ /* 0x000fe40008011608 */
[----:B------:R-:W-:Y:S02]  /*32b0*/  USHF.R.U32.HI UR9, URZ, 0x4, UR9 ;  /* 0x000000043f097899 */ /* 0x000fe40008011609 */
[----:B------:R-:W-:Y:S02]  /*32c0*/  UISETP.NE.AND UP0, UPT, UR5, URZ, UPT ;  /* 0x0000003f0500728c */ /* 0x000fe4000bf05270 */
[----:B------:R-:W-:-:S02]  /*32d0*/  ULOP3.LUT UR8, UR8, 0x3fff, URZ, 0xc0, !UPT ;  /* 0x00003fff08087892 */ /* 0x000fc4000f8ec03f */
[----:B------:R-:W-:Y:S02]  /*32e0*/  ULOP3.LUT UR9, UR9, 0x3fff, URZ, 0xc0, !UPT ;  /* 0x00003fff09097892 */ /* 0x000fe4000f8ec03f */
[----:B------:R-:W-:Y:S02]  /*32f0*/  USEL UR6, UR6, URZ, !UP0 ;  /* 0x0000003f06067287 */ /* 0x000fe4000c000000 */
[----:B------:R-:W-:Y:S02]  /*3300*/  ULOP3.LUT UR8, UR8, 0x10000, URZ, 0xfc, !UPT ;  /* 0x0001000008087892 */ /* 0x000fe4000f8efc3f */
[----:B------:R-:W-:Y:S02]  /*3310*/  ULOP3.LUT UR9, UR9, 0x10000, URZ, 0xfc, !UPT ;  /* 0x0001000009097892 */ /* 0x000fe4000f8efc3f */
[----:B------:R-:W-:Y:S02]  /*3320*/  UISETP.NE.U32.AND UP0, UPT, UR6, URZ, UPT ;  /* 0x0000003f0600728c */ /* 0x000fe4000bf05070 */
[----:B------:R-:W-:-:S02]  /*3330*/  ULEA UR8, UR20, UR8, 0x8 ;  /* 0x0000000814087291 */ /* 0x000fc4000f8e403f */
[----:B------:R-:W-:Y:S01]  /*3340*/  ULEA UR10, UR20, UR9, 0xa ;  /* 0x00000009140a7291 */ /* 0x000fe2000f8e503f */
[----:B------:R-:W-:Y:S02]  /*3350*/  UMOV UR11, 0x80000020 ;  /* 0x80000020000b7882 */ /* 0x000fe40000000000 */
[----:B------:R-:W-:Y:S01]  /*3360*/  UMOV UR9, 0x80000020 ;  /* 0x8000002000097882 */ /* 0x000fe20000000000 */
[----:B------:R-:W-:-:S05]  /*3370*/  UIADD3 UR4, UR4, 0x2, URZ ;  /* 0x0000000204047890 */ /* 0x000fca000fffe03f */
[----:B------:R-:W-:Y:S01]  /*3380*/  QGMMA.64x256x32.F32.E4M3.E4M3 R24, gdesc[UR8], R24, UP0 ;  /* 0x03e00000081879f3 */ /* 0x000fe2000bf00818 */
[----:B------:R-:W-:Y:S02]  /*3390*/  UIADD3 UR8, UR8, 0x2, URZ ;  /* 0x0000000208087890 */ /* 0x000fe4000fffe03f */
[----:B------:R-:W-:Y:S01]  /*33a0*/  UIADD3 UR10, UR10, 0x2, URZ ;  /* 0x000000020a0a7890 */ /* 0x000fe2000fffe03f */
[----:B------:R-:W-:Y:S01]  /*33b0*/  UMOV UR9, 0x80000020 ;  /* 0x8000002000097882 */ /* 0x000fe20000000000 */
[----:B------:R-:W-:Y:S01]  /*33c0*/  UMOV UR11, 0x80000020 ;  /* 0x80000020000b7882 */ /* 0x000fe20000000000 */
[----:B------:R-:W-:-:S04]  /*33d0*/  UISETP.NE.AND UP0, UPT, UR4, UR34, UPT ;  /* 0x000000220400728c */ /* 0x000fc8000bf05270 */
[----:B------:R-:W-:-:S06]  /*33e0*/  USEL UR5, URZ, 0x1, UP0 ;  /* 0x000000013f057887 */ /* 0x000fcc0008000000 */
[----:B------:R-:W-:-:S12]  /*33f0*/  ISETP.NE.AND P0, PT, RZ, UR5, PT ;  /* 0x00000005ff007c0c */ /* 0x000fd8000bf05270 */
[----:B------:R-:W-:Y:S03]  /*3400*/  QGMMA.64x256x32.F32.E4M3.E4M3 R24, gdesc[UR8], R24, gsb0 ;  /* 0x03e00000081879f3 */ /* 0x000fe60008000818 */
[----:B------:R-:W-:Y:S02]  /*3410*/  WARPGROUP.DEPBAR.LE gsb0, 0x1 ;  /* 0x00008000000079c5 */ /* 0x000fe40000010100 */
[----:B------:R-:W-:Y:S05]  /*3420*/  @!P0 BRA `(.L_x_26) ;  /* 0x0000000c00788947 */ /* 0x000fea0003800000 */
[----:B------:R-:W-:Y:S02]  /*3430*/  WARPGROUP.DEPBAR.LE gsb0, 0x0 ;  /* 0x00008000000079c5 */ /* 0x000fe40000010000 */
[----:B-----5:R-:W-:-:S01]  /*3440*/  FADD R227, R24, R227 ;  /* 0x000000e318e37221 */ /* 0x020fc20000000000 */
[----:B------:R-:W-:Y:S01]  /*3450*/  FADD R226, R25, R226 ;  /* 0x000000e219e27221 */ /* 0x000fe20000000000 */
[----:B------:R-:W-:-:S01]  /*3460*/  FADD R225, R26, R225 ;  /* 0x000000e11ae17221 */ /* 0x000fc20000000000 */
[----:B------:R-:W-:Y:S02]  /*3470*/  FADD R224, R27, R224 ;  /* 0x000000e01be07221 */ /* 0x000fe40000000000 */
[----:B------:R3:W-:Y:S01]  /*3480*/  STL [R1+0x98], R227 ;  /* 0x000098e301007387 */ /* 0x0007e20000100800 */
[----:B------:R-:W-:-:S01]  /*3490*/  FADD R223, R28, R223 ;  /* 0x000000df1cdf7221 */ /* 0x000fc20000000000 */
[----:B------:R-:W-:Y:S01]  /*34a0*/  FADD R222, R29, R222 ;  /* 0x000000de1dde7221 */ /* 0x000fe20000000000 */
[----:B------:R-:W-:-:S01]  /*34b0*/  FADD R221, R30, R221 ;  /* 0x000000dd1edd7221 */ /* 0x000fc20000000000 */
[----:B---3--:R-:W3:Y:S04]  /*34c0*/  LDL.LU R227, [R1+0x2c] ;  /* 0x00002c0001e37983 */ /* 0x008ee80000300800 */
[----:B------:R4:W-:Y:S01]  /*34d0*/  STL [R1+0x9c], R226 ;  /* 0x00009ce201007387 */ /* 0x0009e20000100800 */
[----:B------:R-:W-:-:S01]  /*34e0*/  FADD R220, R31, R220 ;  /* 0x000000dc1fdc7221 */ /* 0x000fc20000000000 */
[----:B------:R-:W-:-:S02]  /*34f0*/  FADD R219, R32, R219 ;  /* 0x000000db20db7221 */ /* 0x000fc40000000000 */
[----:B----4-:R-:W4:Y:S04]  /*3500*/  LDL.LU R226, [R1+0x28] ;  /* 0x0000280001e27983 */ /* 0x010f280000300800 */
[----:B------:R0:W-:Y:S01]  /*3510*/  STL [R1+0xa0], R225 ;  /* 0x0000a0e101007387 */ /* 0x0001e20000100800 */
[----:B------:R-:W-:-:S03]  /*3520*/  FADD R218, R33, R218 ;  /* 0x000000da21da7221 */ /* 0x000fc60000000000 */
[----:B0-----:R-:W2:Y:S04]  /*3530*/  LDL.LU R225, [R1+0x24] ;  /* 0x0000240001e17983 */ /* 0x001ea80000300800 */
[----:B------:R0:W-:Y:S01]  /*3540*/  STL [R1+0xa4], R224 ;  /* 0x0000a4e001007387 */ /* 0x0001e20000100800 */
[----:B------:R-:W-:-:S03]  /*3550*/  FADD R217, R34, R217 ;  /* 0x000000d922d97221 */ /* 0x000fc60000000000 */
[----:B0-----:R-:W2:Y:S04]  /*3560*/  LDL.LU R224, [R1+0x20] ;  /* 0x0000200001e07983 */ /* 0x001ea80000300800 */
[----:B------:R0:W-:Y:S01]  /*3570*/  STL [R1+0xa8], R223 ;  /* 0x0000a8df01007387 */ /* 0x0001e20000100800 */
[----:B------:R-:W-:-:S03]  /*3580*/  FADD R216, R35, R216 ;  /* 0x000000d823d87221 */ /* 0x000fc60000000000 */
[----:B0-----:R-:W2:Y:S04]  /*3590*/  LDL.LU R223, [R1+0x1c] ;  /* 0x00001c0001df7983 */ /* 0x001ea80000300800 */
[----:B------:R0:W-:Y:S04]  /*35a0*/  STL [R1+0xac], R222 ;  /* 0x0000acde01007387 */ /* 0x0001e80000100800 */
        /* <DEDUP_REMOVED lines=12> */
[----:B0-----:R-:W2:Y:S01]  /*3670*/  LDL.LU R216, [R1] ;  /* 0x0000000001d87983 */ /* 0x001ea20000300800 */
[----:B------:R-:W-:-:S01]  /*3680*/  FADD R215, R36, R215 ;  /* 0x000000d724d77221 */ /* 0x000fc20000000000 */
[----:B------:R-:W-:Y:S01]  /*3690*/  FADD R214, R37, R214 ;  /* 0x000000d625d67221 */ /* 0x000fe20000000000 */
[----:B------:R-:W-:-:S01]  /*36a0*/  FADD R213, R38, R213 ;  /* 0x000000d526d57221 */ /* 0x000fc20000000000 */
[----:B------:R-:W-:Y:S01]  /*36b0*/  FADD R212, R39, R212 ;  /* 0x000000d427d47221 */ /* 0x000fe20000000000 */
[----:B------:R-:W-:-:S01]  /*36c0*/  FADD R211, R40, R211 ;  /* 0x000000d328d37221 */ /* 0x000fc20000000000 */
[----:B------:R-:W-:Y:S01]  /*36d0*/  STL [R1+0xc8], R215 ;  /* 0x0000c8d701007387 */ /* 0x000fe20000100800 */
        /* <DEDUP_REMOVED lines=15> */
[----:B------:R0:W-:Y:S01]  /*37d0*/  STL [R1+0xd8], R211 ;  /* 0x0000d8d301007387 */ /* 0x0001e20000100800 */
[----:B------:R-:W-:-:S01]  /*37e0*/  FADD R198, R53, R198 ;  /* 0x000000c635c67221 */ /* 0x000fc20000000000 */
[----:B------:R-:W-:Y:S01]  /*37f0*/  FADD R197, R54, R197 ;  /* 0x000000c536c57221 */ /* 0x000fe20000000000 */
        /* <DEDUP_REMOVED lines=68> */
[----:B---3--:R-:W-:-:S01]  /*3c40*/  FADD R227, R134, R227 ;  /* 0x000000e386e37221 */ /* 0x008fc20000000000 */
[----:B----4-:R-:W-:Y:S01]  /*3c50*/  FADD R226, R133, R226 ;  /* 0x000000e285e27221 */ /* 0x010fe20000000000 */
[----:B--2---:R-:W-:-:S01]  /*3c60*/  FADD R225, R132, R225 ;  /* 0x000000e184e17221 */ /* 0x004fc20000000000 */
        /* <DEDUP_REMOVED lines=8> */
[----:B------:R-:W-:-:S05]  /*3cf0*/  FADD R216, R123, R216 ;  /* 0x000000d87bd87221 */ /* 0x000fca0000000000 */
[----:B------:R2:W-:Y:S04]  /*3d00*/  STL [R1], R216 ;  /* 0x000000d801007387 */ /* 0x0005e80000100800 */
[----:B------:R3:W-:Y:S04]  /*3d10*/  STL [R1+0x4], R217 ;  /* 0x000004d901007387 */ /* 0x0007e80000100800 */
[----:B------:R4:W-:Y:S04]  /*3d20*/  STL [R1+0x8], R218 ;  /* 0x000008da01007387 */ /* 0x0009e80000100800 */
[----:B------:R1:W-:Y:S04]  /*3d30*/  STL [R1+0xc], R219 ;  /* 0x00000cdb01007387 */ /* 0x0003e80000100800 */
[----:B------:R1:W-:Y:S04]  /*3d40*/  STL [R1+0x10], R220 ;  /* 0x000010dc01007387 */ /* 0x0003e80000100800 */
[----:B------:R1:W-:Y:S04]  /*3d50*/  STL [R1+0x14], R221 ;  /* 0x000014dd01007387 */ /* 0x0003e80000100800 */
[----:B------:R1:W-:Y:S04]  /*3d60*/  STL [R1+0x18], R222 ;  /* 0x000018de01007387 */ /* 0x0003e80000100800 */
[----:B------:R1:W-:Y:S04]  /*3d70*/  STL [R1+0x1c], R223 ;  /* 0x00001cdf01007387 */ /* 0x0003e80000100800 */
[----:B------:R1:W-:Y:S04]  /*3d80*/  STL [R1+0x20], R224 ;  /* 0x000020e001007387 */ /* 0x0003e80000100800 */
[----:B0-----:R-:W4:Y:S04]  /*3d90*/  LDL.LU R211, [R1+0x30] ;  /* 0x0000300001d37983 */ /* 0x001f280000300800 */
[----:B------:R0:W-:Y:S04]  /*3da0*/  STL [R1+0x24], R225 ;  /* 0x000024e101007387 */ /* 0x0001e80000100800 */
[----:B------:R-:W4:Y:S04]  /*3db0*/  LDL.LU R212, [R1+0x34] ;  /* 0x0000340001d47983 */ /* 0x000f280000300800 */
[----:B------:R0:W-:Y:S04]  /*3dc0*/  STL [R1+0x28], R226 ;  /* 0x000028e201007387 */ /* 0x0001e80000100800 */
[----:B------:R-:W4:Y:S04]  /*3dd0*/  LDL.LU R213, [R1+0x38] ;  /* 0x0000380001d57983 */ /* 0x000f280000300800 */
[----:B------:R0:W-:Y:S04]  /*3de0*/  STL [R1+0x2c], R227 ;  /* 0x00002ce301007387 */ /* 0x0001e80000100800 */
[----:B------:R-:W4:Y:S04]  /*3df0*/  LDL.LU R214, [R1+0x3c] ;  /* 0x00003c0001d67983 */ /* 0x000f280000300800 */
[----:B------:R-:W4:Y:S04]  /*3e00*/  LDL.LU R215, [R1+0x40] ;  /* 0x0000400001d77983 */ /* 0x000f280000300800 */
[----:B--2---:R-:W2:Y:S04]  /*3e10*/  LDL.LU R216, [R1+0x44] ;  /* 0x0000440001d87983 */ /* 0x004ea80000300800 */
[----:B---3--:R-:W3:Y:S04]  /*3e20*/  LDL.LU R217, [R1+0x48] ;  /* 0x0000480001d97983 */ /* 0x008ee80000300800 */
[----:B----4-:R-:W4:Y:S04]  /*3e30*/  LDL.LU R218, [R1+0x4c] ;  /* 0x00004c0001da7983 */ /* 0x010f280000300800 */
[----:B-1----:R-:W4:Y:S04]  /*3e40*/  LDL.LU R219, [R1+0x50] ;  /* 0x0000500001db7983 */ /* 0x002f280000300800 */
[----:B------:R-:W4:Y:S04]  /*3e50*/  LDL.LU R220, [R1+0x54] ;  /* 0x0000540001dc7983 */ /* 0x000f280000300800 */
[----:B------:R-:W4:Y:S04]  /*3e60*/  LDL.LU R221, [R1+0x58] ;  /* 0x0000580001dd7983 */ /* 0x000f280000300800 */
[----:B------:R-:W4:Y:S04]  /*3e70*/  LDL.LU R222, [R1+0x5c] ;  /* 0x00005c0001de7983 */ /* 0x000f280000300800 */
[----:B------:R-:W4:Y:S04]  /*3e80*/  LDL.LU R223, [R1+0x60] ;  /* 0x0000600001df7983 */ /* 0x000f280000300800 */
[----:B------:R-:W4:Y:S04]  /*3e90*/  LDL.LU R224, [R1+0x64] ;  /* 0x0000640001e07983 */ /* 0x000f280000300800 */
[----:B0-----:R-:W4:Y:S04]  /*3ea0*/  LDL.LU R225, [R1+0x68] ;  /* 0x0000680001e17983 */ /* 0x001f280000300800 */
[----:B------:R-:W4:Y:S04]  /*3eb0*/  LDL.LU R226, [R1+0x6c] ;  /* 0x00006c0001e27983 */ /* 0x000f280000300800 */
[----:B------:R-:W4:Y:S01]  /*3ec0*/  LDL.LU R227, [R1+0x70] ;  /* 0x0000700001e37983 */ /* 0x000f220000300800 */
[----:B------:R-:W-:-:S05]  /*3ed0*/  FADD R211, R135, R211 ;  /* 0x000000d387d37221 */ /* 0x000fca0000000000 */
[----:B------:R0:W-:Y:S01]  /*3ee0*/  STL [R1+0x30], R211 ;  /* 0x000030d301007387 */ /* 0x0001e20000100800 */
[----:B------:R-:W-:-:S03]  /*3ef0*/  FADD R212, R136, R212 ;  /* 0x000000d488d47221 */ /* 0x000fc60000000000 */
[----:B0-----:R0:W5:Y:S01]  /*3f00*/  LDL.LU R211, [R1+0xd8] ;  /* 0x0000d80001d37983 */ /* 0x0011620000300800 */
[----:B------:R-:W-:-:S03]  /*3f10*/  FADD R213, R137, R213 ;  /* 0x000000d589d57221 */ /* 0x000fc60000000000 */
[----:B------:R1:W-:Y:S01]  /*3f20*/  STL [R1+0x34], R212 ;  /* 0x000034d401007387 */ /* 0x0003e20000100800 */
[----:B------:R-:W-:-:S01]  /*3f30*/  FADD R214, R138, R214 ;  /* 0x000000d68ad67221 */ /* 0x000fc20000000000 */
[----:B------:R-:W-:Y:S02]  /*3f40*/  FADD R215, R139, R215 ;  /* 0x000000d78bd77221 */ /* 0x000fe40000000000 */
[----:B-1----:R0:W5:Y:S01]  /*3f50*/  LDL.LU R212, [R1+0xd4] ;  /* 0x0000d40001d47983 */ /* 0x0021620000300800 */
[----:B--2---:R-:W-:-:S03]  /*3f60*/  FADD R216, R140, R216 ;  /* 0x000000d88cd87221 */ /* 0x004fc60000000000 */
[----:B------:R1:W-:Y:S01]  /*3f70*/  STL [R1+0x38], R213 ;  /* 0x000038d501007387 */ /* 0x0003e20000100800 */
[----:B---3--:R-:W-:-:S03]  /*3f80*/  FADD R217, R141, R217 ;  /* 0x000000d98dd97221 */ /* 0x008fc60000000000 */
[----:B-1----:R0:W5:Y:S01]  /*3f90*/  LDL.LU R213, [R1+0xd0] ;  /* 0x0000d00001d57983 */ /* 0x0021620000300800 */
[----:B----4-:R-:W-:-:S03]  /*3fa0*/  FADD R218, R142, R218 ;  /* 0x000000da8eda7221 */ /* 0x010fc60000000000 */
[----:B------:R1:W-:Y:S01]  /*3fb0*/  STL [R1+0x3c], R214 ;  /* 0x00003cd601007387 */ /* 0x0003e20000100800 */
[----:B------:R-:W-:-:S01]  /*3fc0*/  FADD R219, R143, R219 ;  /* 0x000000db8fdb7221 */ /* 0x000fc20000000000 */
[----:B------:R-:W-:Y:S02]  /*3fd0*/  FADD R220, R144, R220 ;  /* 0x000000dc90dc7221 */ /* 0x000fe40000000000 */
[----:B-1----:R0:W5:Y:S04]  /*3fe0*/  LDL.LU R214, [R1+0xcc] ;  /* 0x0000cc0001d67983 */ /* 0x0021680000300800 */
[----:B------:R1:W-:Y:S01]  /*3ff0*/  STL [R1+0x40], R215 ;  /* 0x000040d701007387 */ /* 0x0003e20000100800 */
[----:B------:R-:W-:-:S01]  /*4000*/  FADD R221, R145, R221 ;  /* 0x000000dd91dd7221 */ /* 0x000fc20000000000 */
[----:B------:R-:W-:-:S02]  /*4010*/  FADD R222, R146, R222 ;  /* 0x000000de92de7221 */ /* 0x000fc40000000000 */
[----:B-1----:R0:W5:Y:S04]  /*4020*/  LDL.LU R215, [R1+0xc8] ;  /* 0x0000c80001d77983 */ /* 0x0021680000300800 */
[----:B------:R1:W-:Y:S01]  /*4030*/  STL [R1+0x44], R216 ;  /* 0x000044d801007387 */ /* 0x0003e20000100800 */
[----:B------:R-:W-:-:S03]  /*4040*/  FADD R223, R147, R223 ;  /* 0x000000df93df7221 */ /* 0x000fc60000000000 */
        /* <DEDUP_REMOVED lines=13> */
[----:B------:R1:W-:Y:S04]  /*4120*/  STL [R1+0x58], R221 ;  /* 0x000058dd01007387 */ /* 0x0003e80000100800 */
        /* <DEDUP_REMOVED lines=12> */
[----:B-1----:R0:W5:Y:S01]  /*41f0*/  LDL.LU R227, [R1+0x98] ;  /* 0x0000980001e37983 */ /* 0x0021620000300800 */
[----:B------:R-:W-:-:S05]  /*4200*/  UMOV UR4, URZ ;  /* 0x0000003f00047c82 */ /* 0x000fca0008000000 */
.L_x_26:
[----:B------:R-:W-:Y:S05]  /*4210*/  @!P1 BRA `(.L_x_27) ;  /* 0x0000000000049947 */ /* 0x000fea0003800000 */
[----:B------:R-:W-:Y:S01]  /*4220*/  BPT.TRAP 0x1 ;  /* 0x000000040000795c */ /* 0x000fe20000300000 */
.L_x_27:
[----:B------:R-:W-:Y:S02]  /*4230*/  UISETP.GT.U32.AND UP0, UPT, UR13, 0x1, UPT ;  /* 0x000000010d00788c */ /* 0x000fe4000bf04070 */
[----:B------:R-:W-:-:S04]  /*4240*/  ULEA UR6, UR28, UR16, 0x3 ;  /* 0x000000101c067291 */ /* 0x000fc8000f8e183f */
[----:B------:R-:W-:Y:S01]  /*4250*/  UIADD3 UR6, UR6, 0x20, URZ ;  /* 0x0000002006067890 */ /* 0x000fe2000fffe03f */
[----:B------:R-:W-:-:S03]  /*4260*/  PLOP3.LUT P0, PT, PT, PT, UP0, 0x80, 0x0 ;  /* 0x000000000000781c */ /* 0x000fc60003f0f008 */
[----:B------:R-:W-:-:S09]  /*4270*/  UPRMT UR6, URZ, 0x654, UR6 ;  /* 0x000006543f067896 */ /* 0x000fd20008000006 */
[----:B------:R-:W-:Y:S01]  /*4280*/  SYNCS.ARRIVE.TRANS64.RED.A1T0 RZ, [UR6], RZ ;  /* 0x000000ffffff79a7 */ /* 0x000fe20008100406 */
[----:B------:R-:W-:Y:S05]  /*4290*/  @P0 BRA `(.L_x_28) ;  /* 0x0000000000040947 */ /* 0x000fea0003800000 */
[----:B------:R-:W-:Y:S01]  /*42a0*/  BPT.TRAP 0x1 ;  /* 0x000000040000795c */ /* 0x000fe20000300000 */
.L_x_28:
[----:B------:R-:W-:Y:S02]  /*42b0*/  UISETP.GT.AND UP3, UPT, UR21, 0x1, UPT ;  /* 0x000000011500788c */ /* 0x000fe4000bf64270 */
[----:B------:R-:W-:Y:S02]  /*42c0*/  UIADD3 UR20, UR20, 0x1, URZ ;  /* 0x0000000114147890 */ /* 0x000fe4000fffe03f */
[----:B------:R-:W-:Y:S02]  /*42d0*/  UIADD3 UR28, UR28, 0x1, URZ ;  /* 0x000000011c1c7890 */ /* 0x000fe4000fffe03f */
[----:B------:R-:W-:Y:S01]  /*42e0*/  PLOP3.LUT P0, PT, PT, PT, UP3, 0x80, 0x0 ;  /* 0x000000000000781c */ /* 0x000fe20003f0f038 */
[----:B------:R-:W-:Y:S02]  /*42f0*/  UISETP.NE.AND UP0, UPT, UR20, 0x4, UPT ;  /* 0x000000041400788c */ /* 0x000fe4000bf05270 */
[----:B------:R-:W-:Y:S02]  /*4300*/  UISETP.NE.AND UP1, UPT, UR28, 0x4, UPT ;  /* 0x000000041c00788c */ /* 0x000fe4000bf25270 */
[----:B------:R-:W-:-:S02]  /*4310*/  USEL UR6, URZ, 0x1, UP0 ;  /* 0x000000013f067887 */ /* 0x000fc40008000000 */
[----:B------:R-:W-:Y:S02]  /*4320*/  UIADD3 UR21, UR21, -0x1, URZ ;  /* 0xffffffff15157890 */ /* 0x000fe4000fffe03f */
[----:B------:R-:W-:Y:S02]  /*4330*/  USEL UR20, UR20, URZ, UP0 ;  /* 0x0000003f14147287 */ /* 0x000fe40008000000 */
[----:B------:R-:W-:Y:S01]  /*4340*/  LOP3.LUT R228, R228, UR6, RZ, 0x3c, !PT ;  /* 0x00000006e4e47c12 */ /* 0x000fe2000f8e3cff */
[----:B------:R-:W-:Y:S01]  /*4350*/  USEL UR28, UR28, URZ, UP1 ;  /* 0x0000003f1c1c7287 */ /* 0x000fe20008800000 */
[----:B------:R-:W-:Y:S01]  /*4360*/  UMOV UR6, 0x1 ;  /* 0x0000000100067882 */ /* 0x000fe20000000000 */
[----:B------:R-:W-:Y:S10]  /*4370*/  @P0 BRA `(.L_x_29) ;  /* 0xffffffec008c0947 */ /* 0x000ff4000383ffff */
.L_x_21:
[----:B------:R-:W-:-:S04]  /*4380*/  UISETP.NE.AND UP0, UPT, UR4, URZ, UPT ;  /* 0x0000003f0400728c */ /* 0x000fc8000bf05270 */
[----:B------:R-:W-:-:S06]  /*4390*/  USEL UR4, URZ, 0x1, !UP0 ;  /* 0x000000013f047887 */ /* 0x000fcc000c000000 */
[----:B------:R-:W-:-:S13]  /*43a0*/  ISETP.NE.AND P0, PT, RZ, UR4, PT ;  /* 0x00000004ff007c0c */ /* 0x000fda000bf05270 */
[----:B------:R-:W-:Y:S05]  /*43b0*/  @!P0 BRA `(.L_x_30) ;  /* 0x0000000c00d48947 */ /* 0x000fea0003800000 */
[----:B------:R-:W-:Y:S02]  /*43c0*/  WARPGROUP.DEPBAR.LE gsb0, 0x0 ;  /* 0x00008000000079c5 */ /* 0x000fe40000010000 */
[----:B-----5:R-:W-:-:S05]  /*43d0*/  FADD R227, R24, R227 ;  /* 0x000000e318e37221 */ /* 0x020fca0000000000 */
[----:B------:R3:W-:Y:S04]  /*43e0*/  STL [R1+0x98], R227 ;  /* 0x000098e301007387 */ /* 0x0007e80000100800 */
[----:B---3--:R-:W3:Y:S04]  /*43f0*/  LDL.LU R227, [R1+0x70] ;  /* 0x0000700001e37983 */ /* 0x008ee80000300800 */
[----:B---3--:R3:W-:Y:S04]  /*4400*/  STL [R1+0x9c], R227 ;  /* 0x00009ce301007387 */ /* 0x0087e80000100800 */
        /* <DEDUP_REMOVED lines=54> */
[----:B---3--:R-:W3:Y:S01]  /*4770*/  LDL.LU R227, [R1] ;  /* 0x0000000001e37983 */ /* 0x008ee20000300800 */
[----:B------:R-:W-:Y:S01]  /*4780*/  FADD R226, R25, R226 ;  /* 0x000000e219e27221 */ /* 0x000fe20000000000 */
        /* <DEDUP_REMOVED lines=97> */
[----:B---3--:R-:W-:-:S05]  /*4da0*/  FADD R227, R123, R227 ;  /* 0x000000e37be37221 */ /* 0x008fca0000000000 */
[----:B------:R3:W-:Y:S04]  /*4db0*/  STL [R1], R227 ;  /* 0x000000e301007387 */ /* 0x0007e80000100800 */
[----:B---3--:R-:W3:Y:S02]  /*4dc0*/  LDL.LU R227, [R1+0x108] ;  /* 0x0001080001e37983 */ /* 0x008ee40000300800 */
[----:B---3--:R-:W-:-:S05]  /*4dd0*/  FADD R227, R124, R227 ;  /* 0x000000e37ce37221 */ /* 0x008fca0000000000 */
[----:B------:R3:W-:Y:S04]  /*4de0*/  STL [R1+0x4], R227 ;  /* 0x000004e301007387 */ /* 0x0007e80000100800 */
        /* <DEDUP_REMOVED lines=81> */
[----:B---3--:R3:W5:Y:S02]  /*5300*/  LDL.LU R227, [R1+0x98] ;  /* 0x0000980001e37983 */ /* 0x0087640000300800 */
.L_x_30:
[----:B------:R-:W-:-:S04]  /*5310*/  IMAD.U32 R228, RZ, RZ, UR33 ;  /* 0x00000021ffe47e24 */ /* 0x000fc8000f8e00ff */
[----:B------:R4:W-:Y:S01]  /*5320*/  SYNCS.ARRIVE.TRANS64.A1T0 RZ, [R228+UR30], RZ ;  /* 0x000000ffe4ff79a7 */ /* 0x0009e2000810001e */
[----:B------:R-:W-:Y:S02]  /*5330*/  WARPGROUP.DEPBAR.LE gsb0, 0x0 ;  /* 0x00008000000079c5 */ /* 0x000fe40000010000 */
[----:B------:R-:W0:Y:S02]  /*5340*/  LDC R24, c[0x0][0x28c] ;  /* 0x0000a300ff187b82 */ /* 0x000e240000000800 */
[----:B0-----:R-:W-:-:S13]  /*5350*/  ISETP.GE.AND P0, PT, R24, 0x1, PT ;  /* 0x000000011800780c */ /* 0x001fda0003f06270 */
[----:B----4-:R-:W-:Y:S05]  /*5360*/  @!P0 BRA `(.L_x_31) ;  /* 0x0000000000388947 */ /* 0x010fea0003800000 */
[----:B------:R-:W-:-:S06]  /*5370*/  UISETP.NE.AND UP0, UPT, UR32, 0x3, UPT ;  /* 0x000000032000788c */ /* 0x000fcc000bf05270 */
[----:B------:R-:W-:-:S13]  /*5380*/  PLOP3.LUT P0, PT, PT, PT, UP0, 0x80, 0x0 ;  /* 0x000000000000781c */ /* 0x000fda0003f0f008 */
[----:B------:R-:W-:Y:S05]  /*5390*/  @!P0 BRA `(.L_x_32) ;  /* 0x0000000000048947 */ /* 0x000fea0003800000 */
[----:B------:R-:W-:Y:S01]  /*53a0*/  BPT.TRAP 0x1 ;  /* 0x000000040000795c */ /* 0x000fe20000300000 */
.L_x_32:
[----:B------:R-:W-:Y:S02]  /*53b0*/  UIADD3 UR4, UR12, UR15, URZ ;  /* 0x0000000f0c047290 */ /* 0x000fe4000fffe03f */
[----:B------:R-:W-:Y:S02]  /*53c0*/  UISETP.GT.U32.AND UP0, UPT, UR13, 0x1, UPT ;  /* 0x000000010d00788c */ /* 0x000fe4000bf04070 */
[----:B------:R-:W-:-:S04]  /*53d0*/  USHF.L.U32 UR4, UR4, 0x3, URZ ;  /* 0x0000000304047899 */ /* 0x000fc8000800063f */
[----:B------:R-:W-:Y:S01]  /*53e0*/  ULOP3.LUT UR4, UR4, 0x18, URZ, 0xc0, !UPT ;  /* 0x0000001804047892 */ /* 0x000fe2000f8ec03f */
[----:B------:R-:W-:-:S03]  /*53f0*/  PLOP3.LUT P0, PT, PT, PT, UP0, 0x80, 0x0 ;  /* 0x000000000000781c */ /* 0x000fc60003f0f008 */
[----:B------:R-:W-:-:S04]  /*5400*/  UIADD3 UR4, UR16, 0x20, UR4 ;  /* 0x0000002010047890 */ /* 0x000fc8000fffe004 */
[----:B------:R-:W-:-:S09]  /*5410*/  UPRMT UR4, URZ, 0x654, UR4 ;  /* 0x000006543f047896 */ /* 0x000fd20008000004 */
[----:B------:R-:W-:Y:S01]  /*5420*/  SYNCS.ARRIVE.TRANS64.RED.A1T0 RZ, [UR4], RZ ;  /* 0x000000ffffff79a7 */ /* 0x000fe20008100404 */
[----:B------:R-:W-:Y:S05]  /*5430*/  @P0 BRA `(.L_x_31) ;  /* 0x0000000000040947 */ /* 0x000fea0003800000 */
[----:B------:R-:W-:Y:S01]  /*5440*/  BPT.TRAP 0x1 ;  /* 0x000000040000795c */ /* 0x000fe20000300000 */
.L_x_31:
[----:B-----5:R0:W-:Y:S01]  /*5450*/  STL [R1+0x98], R0 ;  /* 0x0000980001007387 */ /* 0x0201e20000100800 */
[----:B------:R-:W-:Y:S01]  /*5460*/  IMAD.U32 R24, RZ, RZ, UR29 ;  /* 0x0000001dff187e24 */ /* 0x000fe2000f8e00ff */
[----:B------:R-:W4:Y:S02]  /*5470*/  LDC R35, c[0x0][0x288] ;  /* 0x0000a200ff237b82 */ /* 0x000f240000000800 */
[----:B0-----:R-:W2:Y:S02]  /*5480*/  LDL R0, [R1+0x80] ;  /* 0x0000800001007983 */ /* 0x001ea40000100800 */
[----:B------:R-:W-:-:S04]  /*5490*/  SHF.L.U32 R24, R24, 0x1f, RZ ;  /* 0x0000001f18187819 */ /* 0x000fc800000006ff */
[----:B------:R-:W0:Y:S01]  /*54a0*/  SYNCS.PHASECHK.TRANS64.TRYWAIT P0, [UR19+0x8], R24 ;  /* 0x00000818ff0075a7 */ /* 0x000e220008000153 */
[----:B--2---:R-:W-:Y:S02]  /*54b0*/  IMAD.SHL.U32 R32, R0, 0x40, RZ ;  /* 0x0000004000207824 */ /* 0x004fe400078e00ff */
[----:B------:R2:W5:Y:S01]  /*54c0*/  LDL.LU R0, [R1+0x98] ;  /* 0x0000980001007983 */ /* 0x0005620000300800 */
[----:B0---4-:R-:W-:Y:S05]  /*54d0*/  @!P0 BRA `(.L_x_33) ;  /* 0x000000a800e88947 */ /* 0x011fea0003800000 */
.L_x_319:
[----:B-----5:R4:W-:Y:S01]  /*54e0*/  STL [R1+0x98], R0 ;  /* 0x0000980001007387 */ /* 0x0209e20000100800 */
[----:B------:R-:W-:-:S03]  /*54f0*/  ULDC UR4, c[0x0][0x284] ;  /* 0x0000a10000047ab9 */ /* 0x000fc60000000800 */
[----:B----4-:R-:W4:Y:S01]  /*5500*/  LDL.LU R0, [R1+0x84] ;  /* 0x0000840001007983 */ /* 0x010f220000300800 */
[----:B------:R-:W-:Y:S01]  /*5510*/  ISETP.GE.AND P0, PT, R32, UR4, PT ;  /* 0x0000000420007c0c */ /* 0x000fe2000bf06270 */
[----:B----4-:R-:W-:Y:S02]  /*5520*/  IMAD.SHL.U32 R37, R0, 0x100, RZ ;  /* 0x0000010000257824 */ /* 0x010fe400078e00ff */
[----:B------:R4:W5:Y:S03]  /*5530*/  LDL.LU R0, [R1+0x98] ;  /* 0x0000980001007983 */ /* 0x0009660000300800 */
[----:B------:R-:W-:-:S13]  /*5540*/  ISETP.GE.OR P0, PT, R37, R35, P0 ;  /* 0x000000232500720c */ /* 0x000fda0000706670 */
[----:B----4-:R-:W-:Y:S05]  /*5550*/  @P0 BRA `(.L_x_34) ;  /* 0x0000009000200947 */ /* 0x010fea0003800000 */
[----:B------:R4:W-:Y:S01]  /*5560*/  STL.64 [R1+0xa0], R4 ;  /* 0x0000a00401007387 */ /* 0x0009e20000100a00 */
[----:B------:R-:W-:Y:S01]  /*5570*/  ULDC.64 UR4, c[0x0][0x5d0] ;  /* 0x0001740000047ab9 */ /* 0x000fe20000000a00 */
[----:B------:R-:W1:Y:S02]  /*5580*/  LDC.64 R26, c[0x0][0x5c8] ;  /* 0x00017200ff1a7b82 */ /* 0x000e640000000a00 */
[----:B----4-:R-:W4:Y:S04]  /*5590*/  LDL.64 R4, [R1+0x88] ;  /* 0x0000880001047983 */ /* 0x010f280000100a00 */
[----:B------:R0:W-:Y:S04]  /*55a0*/  STL [R1+0x9c], R2 ;  /* 0x00009c0201007387 */ /* 0x0001e80000100800 */
[----:B0-----:R-:W4:Y:S04]  /*55b0*/  LDL.LU R2, [R1+0x80] ;  /* 0x0000800001027983 */ /* 0x001f280000300800 */
[----:B-----5:R0:W-:Y:S04]  /*55c0*/  STL [R1+0x98], R0 ;  /* 0x0000980001007387 */ /* 0x0201e80000100800 */
[----:B0-----:R-:W2:Y:S01]  /*55d0*/  LDL R0, [R1+0x74] ;  /* 0x0000740001007983 */ /* 0x001ea20000100800 */
[----:B------:R-:W0:Y:S02]  /*55e0*/  S2R R24, SR_TID.X ;  /* 0x0000000000187919 */ /* 0x000e240000002100 */
[----:B0-----:R-:W-:-:S04]  /*55f0*/  SHF.R.S32.HI R25, RZ, 0x1f, R24 ;  /* 0x0000001fff197819 */ /* 0x001fc80000011418 */
[----:B------:R-:W-:-:S04]  /*5600*/  LEA.HI R25, R25, R24, RZ, 0x7 ;  /* 0x0000001819197211 */ /* 0x000fc800078f38ff */
[----:B------:R-:W-:-:S05]  /*5610*/  LOP3.LUT R25, R25, 0xffffff80, RZ, 0xc0, !PT ;  /* 0xffffff8019197812 */ /* 0x000fca00078ec0ff */
[----:B------:R-:W-:-:S05]  /*5620*/  IMAD.IADD R25, R24, 0x1, -R25 ;  /* 0x0000000118197824 */ /* 0x000fca00078e0a19 */
[----:B------:R-:W-:-:S04]  /*5630*/  SHF.R.S32.HI R24, RZ, 0x1f, R25 ;  /* 0x0000001fff187819 */ /* 0x000fc80000011419 */
[----:B------:R-:W-:-:S04]  /*5640*/  LEA.HI R24, R24, R25, RZ, 0x2 ;  /* 0x0000001918187211 */ /* 0x000fc800078f10ff */
[----:B------:R-:W-:-:S05]  /*5650*/  LOP3.LUT R24, R24, 0xfffffffc, RZ, 0xc0, !PT ;  /* 0xfffffffc18187812 */ /* 0x000fca00078ec0ff */
[----:B------:R-:W-:-:S04]  /*5660*/  IMAD.IADD R40, R25, 0x1, -R24 ;  /* 0x0000000119287824 */ /* 0x000fc800078e0a18 */
[----:B------:R-:W-:-:S05]  /*5670*/  IMAD.SHL.U32 R28, R40, 0x2, RZ ;  /* 0x00000002281c7824 */ /* 0x000fca00078e00ff */
[----:B------:R-:W-:Y:S02]  /*5680*/  SHF.R.S32.HI R29, RZ, 0x1f, R28 ;  /* 0x0000001fff1d7819 */ /* 0x000fe4000001141c */
[----:B--2---:R-:W-:Y:S01]  /*5690*/  SHF.R.S32.HI R38, RZ, 0x1f, R0 ;  /* 0x0000001fff267819 */ /* 0x004fe20000011400 */
[----:B------:R-:W-:-:S04]  /*56a0*/  IMAD.WIDE.U32 R24, R0, UR4, R28 ;  /* 0x0000000400187c25 */ /* 0x000fc8000f8e001c */
[----:B------:R-:W-:-:S04]  /*56b0*/  IMAD R30, R38, UR4, RZ ;  /* 0x00000004261e7c24 */ /* 0x000fc8000f8e02ff */
[----:B------:R-:W-:Y:S01]  /*56c0*/  IMAD R33, R0, UR5, R30 ;  /* 0x0000000500217c24 */ /* 0x000fe2000f8e021e */
[----:B------:R-:W-:Y:S01]  /*56d0*/  SHF.R.S32.HI R36, RZ, 0x1f, R37 ;  /* 0x0000001fff247819 */ /* 0x000fe20000011425 */
[----:B------:R-:W2:Y:S01]  /*56e0*/  LDL R0, [R1+0x90] ;  /* 0x0000900001007983 */ /* 0x000ea20000100800 */
[----:B----4-:R-:W-:Y:S01]  /*56f0*/  IMAD.WIDE R30, R2, 0x40, R4 ;  /* 0x00000040021e7825 */ /* 0x010fe200078e0204 */
[----:B------:R-:W-:Y:S01]  /*5700*/  IADD3 R24, P0, R37, R24, RZ ;  /* 0x0000001825187210 */ /* 0x000fe20007f1e0ff */
[----:B------:R-:W-:Y:S01]  /*5710*/  ULDC.64 UR4, c[0x0][0x5c0] ;  /* 0x0001700000047ab9 */ /* 0x000fe20000000a00 */
[----:B------:R0:W5:Y:S04]  /*5720*/  LDL.LU.64 R4, [R1+0xa0] ;  /* 0x0000a00001047983 */ /* 0x0001680000300a00 */
[----:B------:R0:W5:Y:S01]  /*5730*/  LDL.LU R2, [R1+0x9c] ;  /* 0x00009c0001027983 */ /* 0x0001620000300800 */
[----:B------:R-:W-:Y:S01]  /*5740*/  IADD3.X R25, R36, R25, R33, P0, !PT ;  /* 0x0000001924197210 */ /* 0x000fe200007fe421 */
[----:B-1----:R-:W-:-:S04]  /*5750*/  IMAD R34, R31, R26, RZ ;  /* 0x0000001a1f227224 */ /* 0x002fc800078e02ff */
[C---:B------:R-:W-:Y:S02]  /*5760*/  IMAD R33, R30.reuse, R27, R34 ;  /* 0x0000001b1e217224 */ /* 0x040fe400078e0222 */
[----:B------:R-:W-:-:S04]  /*5770*/  IMAD.WIDE.U32 R24, R30, R26, R24 ;  /* 0x0000001a1e187225 */ /* 0x000fc800078e0018 */
[----:B------:R-:W-:Y:S01]  /*5780*/  IMAD.IADD R33, R25, 0x1, R33 ;  /* 0x0000000119217824 */ /* 0x000fe200078e0221 */
[----:B------:R-:W-:Y:S01]  /*5790*/  LEA R25, P0, R26, R24, 0x3 ;  /* 0x000000181a197211 */ /* 0x000fe200078018ff */
[----:B------:R-:W-:Y:S01]  /*57a0*/  IMAD R34, R40, -0x2, R35 ;  /* 0xfffffffe28227824 */ /* 0x000fe200078e0223 */
[----:B------:R-:W-:Y:S02]  /*57b0*/  IADD3 R24, P1, R24, UR4, RZ ;  /* 0x0000000418187c10 */ /* 0x000fe4000ff3e0ff */
[----:B------:R-:W-:Y:S02]  /*57c0*/  LEA.HI.X R27, R26, R33, R27, 0x3, P0 ;  /* 0x000000211a1b7211 */ /* 0x000fe400000f1c1b */
[----:B------:R-:W-:Y:S02]  /*57d0*/  FSETP.NEU.AND P0, PT, RZ, UR26, PT ;  /* 0x0000001aff007c0b */ /* 0x000fe4000bf0d000 */
[----:B------:R-:W-:Y:S01]  /*57e0*/  IADD3 R26, P2, R25, UR4, RZ ;  /* 0x00000004191a7c10 */ /* 0x000fe2000ff5e0ff */
[----:B------:R-:W-:Y:S01]  /*57f0*/  BSSY B0, `(.L_x_34) ;  /* 0x00008de000007945 */ /* 0x000fe20003800000 */
[----:B------:R-:W-:-:S02]  /*5800*/  IADD3.X R25, R33, UR5, RZ, P1, !PT ;  /* 0x0000000521197c10 */ /* 0x000fc40008ffe4ff */
[----:B------:R-:W-:Y:S01]  /*5810*/  IADD3.X R27, R27, UR5, RZ, P2, !PT ;  /* 0x000000051b1b7c10 */ /* 0x000fe200097fe4ff */
[----:B--2---:R-:W-:Y:S02]  /*5820*/  IMAD.IADD R39, R0, 0x1, -R32 ;  /* 0x0000000100277824 */ /* 0x004fe400078e0a20 */
[----:B------:R0:W5:Y:S01]  /*5830*/  LDL.LU R0, [R1+0x98] ;  /* 0x0000980001007983 */ /* 0x0001620000300800 */
[----:B------:R-:W-:-:S03]  /*5840*/  IMAD.IADD R34, R34, 0x1, -R37 ;  /* 0x0000000122227824 */ /* 0x000fc600078e0a25 */
[----:B------:R-:W-:Y:S05]  /*5850*/  @!P0 BRA `(.L_x_35) ;  /* 0x0000006800e08947 */ /* 0x000fea0003800000 */
[----:B-----5:R1:W-:Y:S01]  /*5860*/  STL [R1+0x98], R0 ;  /* 0x0000980001007387 */ /* 0x0203e20000100800 */
[----:B------:R-:W-:Y:S01]  /*5870*/  ULDC.64 UR4, c[0x0][0x5b8] ;  /* 0x00016e0000047ab9 */ /* 0x000fe20000000a00 */
[----:B------:R-:W-:Y:S02]  /*5880*/  ULDC.64 UR8, c[0x0][0x5a8] ;  /* 0x00016a0000087ab9 */ /* 0x000fe40000000a00 */
[----:B-1----:R-:W2:Y:S01]  /*5890*/  LDL.LU R0, [R1+0x74] ;  /* 0x0000740001007983 */ /* 0x002ea20000300800 */
[----:B------:R-:W-:Y:S01]  /*58a0*/  IMAD R32, R38, UR4, RZ ;  /* 0x0000000426207c24 */ /* 0x000fe2000f8e02ff */
[----:B------:R-:W-:Y:S01]  /*58b0*/  BSSY B1, `(.L_x_36) ;  /* 0x0000011000017945 */ /* 0x000fe20003800000 */
[----:B--2---:R-:W-:-:S04]  /*58c0*/  IMAD.WIDE.U32 R28, R0, UR4, R28 ;  /* 0x00000004001c7c25 */ /* 0x004fc8000f8e001c */
[----:B------:R-:W-:Y:S02]  /*58d0*/  IMAD R33, R0, UR5, R32 ;  /* 0x0000000500217c24 */ /* 0x000fe4000f8e0220 */
[----:B------:R1:W5:Y:S01]  /*58e0*/  LDL.LU R0, [R1+0x98] ;  /* 0x0000980001007983 */ /* 0x0003620000300800 */
[----:B------:R-:W-:Y:S01]  /*58f0*/  IADD3 R32, P0, R37, R28, RZ ;  /* 0x0000001c25207210 */ /* 0x000fe20007f1e0ff */
[----:B------:R-:W-:Y:S02]  /*5900*/  ULDC.64 UR4, c[0x0][0x5b0] ;  /* 0x00016c0000047ab9 */ /* 0x000fe40000000a00 */
[----:B------:R-:W-:Y:S01]  /*5910*/  IMAD R35, R31, UR4, RZ ;  /* 0x000000041f237c24 */ /* 0x000fe2000f8e02ff */
[----:B------:R-:W-:Y:S02]  /*5920*/  IADD3.X R33, R36, R29, R33, P0, !PT ;  /* 0x0000001d24217210 */ /* 0x000fe400007fe421 */
[----:B------:R-:W-:Y:S01]  /*5930*/  ISETP.GE.AND P0, PT, R39, 0x1, PT ;  /* 0x000000012700780c */ /* 0x000fe20003f06270 */
[----:B------:R-:W-:-:S02]  /*5940*/  IMAD R35, R30, UR5, R35 ;  /* 0x000000051e237c24 */ /* 0x000fc4000f8e0223 */
[----:B------:R-:W-:Y:S01]  /*5950*/  IMAD.WIDE.U32 R28, R30, UR4, R32 ;  /* 0x000000041e1c7c25 */ /* 0x000fe2000f8e0020 */
[----:B------:R-:W-:Y:S02]  /*5960*/  ISETP.LT.OR P2, PT, R34, 0x1, !P0 ;  /* 0x000000012200780c */ /* 0x000fe40004741670 */
[----:B------:R-:W-:-:S04]  /*5970*/  IADD3 R28, P1, R28, UR8, RZ ;  /* 0x000000081c1c7c10 */ /* 0x000fc8000ff3e0ff */
[--C-:B------:R-:W-:Y:S02]  /*5980*/  IADD3.X R29, R29, UR9, R35.reuse, P1, !PT ;  /* 0x000000091d1d7c10 */ /* 0x100fe40008ffe423 */
[----:B------:R-:W-:-:S05]  /*5990*/  PRMT R35, RZ, 0x7610, R35 ;  /* 0x00007610ff237816 */ /* 0x000fca0000000023 */
[----:B-1----:R-:W-:Y:S05]  /*59a0*/  @P2 BRA `(.L_x_37) ;  /* 0x0000000000042947 */ /* 0x002fea0003800000 */
[----:B------:R1:W5:Y:S02]  /*59b0*/  LDG.E.U8 R35, desc[UR24][R28.64] ;  /* 0x000000181c237981 */ /* 0x000364000c1e1100 */
.L_x_37:
[----:B------:R-:W-:Y:S05]  /*59c0*/  BSYNC B1 ;  /* 0x0000000000017941 */ /* 0x000fea0003800000 */
.L_x_36:
[----:B-----5:R-:W-:Y:S01]  /*59d0*/  LOP3.LUT R35, R35, 0xff, RZ, 0xc0, !PT ;  /* 0x000000ff23237812 */ /* 0x020fe200078ec0ff */
[----:B------:R-:W-:Y:S01]  /*59e0*/  BSSY B1, `(.L_x_38) ;  /* 0x000000b000017945 */ /* 0x000fe20003800000 */
[----:B------:R-:W-:Y:S02]  /*59f0*/  ISETP.LT.OR P3, PT, R34, 0x2, !P0 ;  /* 0x000000022200780c */ /* 0x000fe40004761670 */
[----:B------:R-:W-:-:S05]  /*5a00*/  F2FP.F16.E4M3.UNPACK_B R35, R35 ;  /* 0x00000023ff23723e */ /* 0x000fca00020006ff */
[----:B------:R-:W-:-:S05]  /*5a10*/  HADD2.F32 R35, -RZ, R35.H0_H0 ;  /* 0x20000023ff237230 */ /* 0x000fca0000004100 */
[----:B------:R-:W-:Y:S01]  /*5a20*/  FMUL R36, R35, UR26 ;  /* 0x0000001a23247c20 */ /* 0x000fe20008400000 */
[----:B------:R-:W-:-:S03]  /*5a30*/  PRMT R35, RZ, 0x7610, R35 ;  /* 0x00007610ff237816 */ /* 0x000fc60000000023 */
[----:B------:R-:W-:-:S05]  /*5a40*/  FFMA R36, R227, UR27, R36 ;  /* 0x0000001be3247c23 */ /* 0x000fca0008000024 */
[----:B------:R-:W-:-:S05]  /*5a50*/  F2FP.SATFINITE.E4M3.F32.PACK_AB_MERGE_C R37, RZ, R36, RZ ;  /* 0x00000024ff25723e */ /* 0x000fca00048070ff */
[----:B------:R2:W-:Y:S01]  /*5a60*/  @!P2 STG.E.U8 desc[UR24][R24.64], R37 ;  /* 0x000000251800a986 */ /* 0x0005e2000c101118 */
[----:B------:R-:W-:Y:S05]  /*5a70*/  @P3 BRA `(.L_x_39) ;  /* 0x0000000000043947 */ /* 0x000fea0003800000 */
[----:B------:R4:W5:Y:S02]  /*5a80*/  LDG.E.U8 R35, desc[UR24][R28.64+0x1] ;  /* 0x000001181c237981 */ /* 0x000964000c1e1100 */
.L_x_39:
[----:B------:R-:W-:Y:S05]  /*5a90*/  BSYNC B1 ;  /* 0x0000000000017941 */ /* 0x000fea0003800000 */
.L_x_38:
[----:B-----5:R-:W-:Y:S01]  /*5aa0*/  LOP3.LUT R35, R35, 0xff, RZ, 0xc0, !PT ;  /* 0x000000ff23237812 */ /* 0x020fe200078ec0ff */
[----:B------:R-:W-:Y:S01]  /*5ab0*/  BSSY B1, `(.L_x_40) ;  /* 0x0000013000017945 */ /* 0x000fe20003800000 */
[----:B--2---:R-:W-:Y:S02]  /*5ac0*/  IADD3 R37, P1, R30, 0x8, RZ ;  /* 0x000000081e257810 */ /* 0x004fe40007f3e0ff */
[----:B------:R-:W-:-:S03]  /*5ad0*/  F2FP.F16.E4M3.UNPACK_B R35, R35 ;  /* 0x00000023ff23723e */ /* 0x000fc600020006ff */
[----:B------:R-:W-:Y:S01]  /*5ae0*/  IMAD.X R30, RZ, RZ, R31, P1 ;  /* 0x000000ffff1e7224 */ /* 0x000fe200008e061f */
[----:B------:R-:W-:Y:S01]  /*5af0*/  ISETP.GE.AND P1, PT, R39, 0x9, PT ;  /* 0x000000092700780c */ /* 0x000fe20003f26270 */
[----:B------:R-:W-:Y:S02]  /*5b00*/  HADD2.F32 R35, -RZ, R35.H0_H0 ;  /* 0x20000023ff237230 */ /* 0x000fe40000004100 */
[----:B------:R-:W-:Y:S01]  /*5b10*/  IMAD R30, R30, UR4, RZ ;  /* 0x000000041e1e7c24 */ /* 0x000fe2000f8e02ff */
[----:B------:R-:W-:Y:S01]  /*5b20*/  ISETP.LT.OR P4, PT, R34, 0x1, !P1 ;  /* 0x000000012200780c */ /* 0x000fe20004f81670 */
[----:B------:R-:W-:-:S04]  /*5b30*/  IMAD.WIDE.U32 R32, R37, UR4, R32 ;  /* 0x0000000425207c25 */ /* 0x000fc8000f8e0020 */
[----:B------:R-:W-:Y:S01]  /*5b40*/  FMUL R35, R35, UR26 ;  /* 0x0000001a23237c20 */ /* 0x000fe20008400000 */
[----:B------:R-:W-:-:S03]  /*5b50*/  IMAD R37, R37, UR5, R30 ;  /* 0x0000000525257c24 */ /* 0x000fc6000f8e021e */
[----:B------:R-:W-:Y:S01]  /*5b60*/  FFMA R35, R226, UR27, R35 ;  /* 0x0000001be2237c23 */ /* 0x000fe20008000023 */
[----:B------:R-:W-:Y:S02]  /*5b70*/  IADD3 R30, P2, R32, UR8, RZ ;  /* 0x00000008201e7c10 */ /* 0x000fe4000ff5e0ff */
[----:B------:R-:W-:Y:S02]  /*5b80*/  PRMT R32, RZ, 0x7610, R32 ;  /* 0x00007610ff207816 */ /* 0x000fe40000000020 */
[----:B------:R-:W-:Y:S02]  /*5b90*/  F2FP.SATFINITE.E4M3.F32.PACK_AB_MERGE_C R35, RZ, R35, RZ ;  /* 0x00000023ff23723e */ /* 0x000fe400048070ff */
[----:B------:R-:W-:-:S03]  /*5ba0*/  IADD3.X R31, R33, UR9, R37, P2, !PT ;  /* 0x00000009211f7c10 */ /* 0x000fc600097fe425 */
[----:B------:R2:W-:Y:S01]  /*5bb0*/  @!P3 STG.E.U8 desc[UR24][R24.64+0x1], R35 ;  /* 0x000001231800b986 */ /* 0x0005e2000c101118 */
[----:B------:R-:W-:Y:S05]  /*5bc0*/  @P4 BRA `(.L_x_41) ;  /* 0x0000000000044947 */ /* 0x000fea0003800000 */
[----:B------:R0:W5:Y:S02]  /*5bd0*/  LDG.E.U8 R32, desc[UR24][R30.64] ;  /* 0x000000181e207981 */ /* 0x000164000c1e1100 */
.L_x_41:
[----:B------:R-:W-:Y:S05]  /*5be0*/  BSYNC B1 ;  /* 0x0000000000017941 */ /* 0x000fea0003800000 */
.L_x_40:
[----:B-----5:R-:W-:Y:S01]  /*5bf0*/  LOP3.LUT R32, R32, 0xff, RZ, 0xc0, !PT ;  /* 0x000000ff20207812 */ /* 0x020fe200078ec0ff */
[----:B------:R-:W-:Y:S01]  /*5c00*/  BSSY B1, `(.L_x_42) ;  /* 0x000000b000017945 */ /* 0x000fe20003800000 */
[----:B------:R-:W-:Y:S02]  /*5c10*/  ISETP.LT.OR P2, PT, R34, 0x2, !P1 ;  /* 0x000000022200780c */ /* 0x000fe40004f41670 */
[----:B------:R-:W-:-:S05]  /*5c20*/  F2FP.F16.E4M3.UNPACK_B R32, R32 ;  /* 0x00000020ff20723e */ /* 0x000fca00020006ff */
[----:B------:R-:W-:-:S05]  /*5c30*/  HADD2.F32 R32, -RZ, R32.H0_H0 ;  /* 0x20000020ff207230 */ /* 0x000fca0000004100 */
[----:B------:R-:W-:-:S04]  /*5c40*/  FMUL R32, R32, UR26 ;  /* 0x0000001a20207c20 */ /* 0x000fc80008400000 */
[----:B------:R-:W-:-:S05]  /*5c50*/  FFMA R32, R225, UR27, R32 ;  /* 0x0000001be1207c23 */ /* 0x000fca0008000020 */
[----:B------:R-:W-:Y:S02]  /*5c60*/  F2FP.SATFINITE.E4M3.F32.PACK_AB_MERGE_C R33, RZ, R32, RZ ;  /* 0x00000020ff21723e */ /* 0x000fe400048070ff */
[----:B------:R-:W-:-:S03]  /*5c70*/  PRMT R32, RZ, 0x7610, R32 ;  /* 0x00007610ff207816 */ /* 0x000fc60000000020 */
[----:B------:R0:W-:Y:S01]  /*5c80*/  @!P4 STG.E.U8 desc[UR24][R26.64], R33 ;  /* 0x000000211a00c986 */ /* 0x0001e2000c101118 */
[----:B------:R-:W-:Y:S05]  /*5c90*/  @P2 BRA `(.L_x_43) ;  /* 0x0000000000042947 */ /* 0x000fea0003800000 */
[----:B------:R0:W5:Y:S02]  /*5ca0*/  LDG.E.U8 R32, desc[UR24][R30.64+0x1] ;  /* 0x000001181e207981 */ /* 0x000164000c1e1100 */
.L_x_43:
[----:B------:R-:W-:Y:S05]  /*5cb0*/  BSYNC B1 ;  /* 0x0000000000017941 */ /* 0x000fea0003800000 */
.L_x_42:
[----:B-----5:R-:W-:Y:S01]  /*5cc0*/  LOP3.LUT R32, R32, 0xff, RZ, 0xc0, !PT ;  /* 0x000000ff20207812 */ /* 0x020fe200078ec0ff */
[----:B------:R-:W-:Y:S01]  /*5cd0*/  BSSY B1, `(.L_x_44) ;  /* 0x000000b000017945 */ /* 0x000fe20003800000 */
[----:B------:R-:W-:Y:S02]  /*5ce0*/  ISETP.LT.OR P3, PT, R34, 0x9, !P0 ;  /* 0x000000092200780c */ /* 0x000fe40004761670 */
[----:B------:R-:W-:-:S05]  /*5cf0*/  F2FP.F16.E4M3.UNPACK_B R32, R32 ;  /* 0x00000020ff20723e */ /* 0x000fca00020006ff */
[----:B------:R-:W-:-:S05]  /*5d00*/  HADD2.F32 R32, -RZ, R32.H0_H0 ;  /* 0x20000020ff207230 */ /* 0x000fca0000004100 */
[----:B0-----:R-:W-:Y:S01]  /*5d10*/  FMUL R33, R32, UR26 ;  /* 0x0000001a20217c20 */ /* 0x001fe20008400000 */
[----:B------:R-:W-:-:S03]  /*5d20*/  PRMT R32, RZ, 0x7610, R32 ;  /* 0x00007610ff207816 */ /* 0x000fc60000000020 */
[----:B------:R-:W-:-:S05]  /*5d30*/  FFMA R33, R224, UR27, R33 ;  /* 0x0000001be0217c23 */ /* 0x000fca0008000021 */
[----:B------:R-:W-:-:S05]  /*5d40*/  F2FP.SATFINITE.E4M3.F32.PACK_AB_MERGE_C R33, RZ, R33, RZ ;  /* 0x00000021ff21723e */ /* 0x000fca00048070ff */
[----:B------:R0:W-:Y:S01]  /*5d50*/  @!P2 STG.E.U8 desc[UR24][R26.64+0x1], R33 ;  /* 0x000001211a00a986 */ /* 0x0001e2000c101118 */
[----:B------:R-:W-:Y:S05]  /*5d60*/  @P3 BRA `(.L_x_45) ;  /* 0x0000000000043947 */ /* 0x000fea0003800000 */
[----:B------:R0:W5:Y:S02]  /*5d70*/  LDG.E.U8 R32, desc[UR24][R28.64+0x8] ;  /* 0x000008181c207981 */ /* 0x000164000c1e1100 */
.L_x_45:
[----:B------:R-:W-:Y:S05]  /*5d80*/  BSYNC B1 ;  /* 0x0000000000017941 */ /* 0x000fea0003800000 */
.L_x_44:
[----:B-----5:R-:W-:Y:S01]  /*5d90*/  LOP3.LUT R32, R32, 0xff, RZ, 0xc0, !PT ;  /* 0x000000ff20207812 */ /* 0x020fe200078ec0ff */
[----:B------:R-:W-:Y:S01]  /*5da0*/  BSSY B1, `(.L_x_46) ;  /* 0x000000b000017945 */ /* 0x000fe20003800000 */
[----:B------:R-:W-:Y:S02]  /*5db0*/  ISETP.LT.OR P2, PT, R34, 0xa, !P0 ;  /* 0x0000000a2200780c */ /* 0x000fe40004741670 */
[----:B------:R-:W-:-:S05]  /*5dc0*/  F2FP.F16.E4M3.UNPACK_B R32, R32 ;  /* 0x00000020ff20723e */ /* 0x000fca00020006ff */
[----:B------:R-:W-:-:S05]  /*5dd0*/  HADD2.F32 R32, -RZ, R32.H0_H0 ;  /* 0x20000020ff207230 */ /* 0x000fca0000004100 */
[----:B------:R-:W-:-:S04]  /*5de0*/  FMUL R32, R32, UR26 ;  /* 0x0000001a20207c20 */ /* 0x000fc80008400000 */
[----:B------:R-:W-:-:S05]  /*5df0*/  FFMA R32, R223, UR27, R32 ;  /* 0x0000001bdf207c23 */ /* 0x000fca0008000020 */
[----:B0-----:R-:W-:Y:S02]  /*5e00*/  F2FP.SATFINITE.E4M3.F32.PACK_AB_MERGE_C R33, RZ, R32, RZ ;  /* 0x00000020ff21723e */ /* 0x001fe400048070ff */
[----:B------:R-:W-:-:S03]  /*5e10*/  PRMT R32, RZ, 0x7610, R32 ;  /* 0x00007610ff207816 */ /* 0x000fc60000000020 */
[----:B------:R0:W-:Y:S01]  /*5e20*/  @!P3 STG.E.U8 desc[UR24][R24.64+0x8], R33 ;  /* 0x000008211800b986 */ /* 0x0001e2000c101118 */
[----:B------:R-:W-:Y:S05]  /*5e30*/  @P2 BRA `(.L_x_47) ;  /* 0x0000000000042947 */ /* 0x000fea0003800000 */
[----:B------:R0:W5:Y:S02]  /*5e40*/  LDG.E.U8 R32, desc[UR24][R28.64+0x9] ;  /* 0x000009181c207981 */ /* 0x000164000c1e1100 */
.L_x_47:
[----:B------:R-:W-:Y:S05]  /*5e50*/  BSYNC B1 ;  /* 0x0000000000017941 */ /* 0x000fea0003800000 */
.L_x_46:
        /* <DEDUP_REMOVED lines=12> */
.L_x_49:
[----:B------:R-:W-:Y:S05]  /*5f20*/  BSYNC B1 ;  /* 0x0000000000017941 */ /* 0x000fea0003800000 */
.L_x_48:
        /* <DEDUP_REMOVED lines=12> */
.L_x_51:
[----:B------:R-:W-:Y:S05]  /*5ff0*/  BSYNC B1 ;  /* 0x0000000000017941 */ /* 0x000fea0003800000 */
.L_x_50:
        /* <DEDUP_REMOVED lines=12> */
.L_x_53:
[----:B------:R-:W-:Y:S05]  /*60c0*/  BSYNC B1 ;  /* 0x0000000000017941 */ /* 0x000fea0003800000 */
.L_x_52:
        /* <DEDUP_REMOVED lines=12> */
.L_x_55:
[----:B------:R-:W-:Y:S05]  /*6190*/  BSYNC B1 ;  /* 0x0000000000017941 */ /* 0x000fea0003800000 */
.L_x_54:
        /* <DEDUP_REMOVED lines=12> */
.L_x_57:
[----:B------:R-:W-:Y:S05]  /*6260*/  BSYNC B1 ;  /* 0x0000000000017941 */ /* 0x000fea0003800000 */
.L_x_56:
        /* <DEDUP_REMOVED lines=12> */
.L_x_59:
[----:B------:R-:W-:Y:S05]  /*6330*/  BSYNC B1 ;  /* 0x0000000000017941 */ /* 0x000fea0003800000 */
.L_x_58:
        /* <DEDUP_REMOVED lines=12> */
.L_x_61:
[----:B------:R-:W-:Y:S05]  /*6400*/  BSYNC B1 ;  /* 0x0000000000017941 */ /* 0x000fea0003800000 */
.L_x_60:
        /* <DEDUP_REMOVED lines=12> */
.L_x_63:
[----:B------:R-:W-:Y:S05]  /*64d0*/  BSYNC B1 ;  /* 0x0000000000017941 */ /* 0x000fea0003800000 */
.L_x_62:
        /* <DEDUP_REMOVED lines=12> */
.L_x_65:
[----:B------:R-:W-:Y:S05]  /*65a0*/  BSYNC B1 ;  /* 0x0000000000017941 */ /* 0x000fea0003800000 */
.L_x_64:
        /* <DEDUP_REMOVED lines=12> */
.L_x_67:
[----:B------:R-:W-:Y:S05]  /*6670*/  BSYNC B1 ;  /* 0x0000000000017941 */ /* 0x000fea0003800000 */
.L_x_66:
        /* <DEDUP_REMOVED lines=12> */
.L_x_69:
[----:B------:R-:W-:Y:S05]  /*6740*/  BSYNC B1 ;  /* 0x0000000000017941 */ /* 0x000fea0003800000 */
.L_x_68:
        /* <DEDUP_REMOVED lines=12> */
.L_x_71:
[----:B------:R-:W-:Y:S05]  /*6810*/  BSYNC B1 ;  /* 0x0000000000017941 */ /* 0x000fea0003800000 */
.L_x_70:
        /* <DEDUP_REMOVED lines=12> */
.L_x_73:
[----:B------:R-:W-:Y:S05]  /*68e0*/  BSYNC B1 ;  /* 0x0000000000017941 */ /* 0x000fea0003800000 */
.L_x_72:
        /* <DEDUP_REMOVED lines=12> */
.L_x_75:
[----:B------:R-:W-:Y:S05]  /*69b0*/  BSYNC B1 ;  /* 0x0000000000017941 */ /* 0x000fea0003800000 */
.L_x_74:
        /* <DEDUP_REMOVED lines=12> */
.L_x_77:
[----:B------:R-:W-:Y:S05]  /*6a80*/  BSYNC B1 ;  /* 0x0000000000017941 */ /* 0x000fea0003800000 */
.L_x_76:
        /* <DEDUP_REMOVED lines=12> */
.L_x_79:
[----:B------:R-:W-:Y:S05]  /*6b50*/  BSYNC B1 ;  /* 0x0000000000017941 */ /* 0x000fea0003800000 */
.L_x_78:
        /* <DEDUP_REMOVED lines=12> */
.L_x_81:
[----:B------:R-:W-:Y:S05]  /*6c20*/  BSYNC B1 ;  /* 0x0000000000017941 */ /* 0x000fea0003800000 */
.L_x_80:
        /* <DEDUP_REMOVED lines=12> */
.L_x_83:
[----:B------:R-:W-:Y:S05]  /*6cf0*/  BSYNC B1 ;  /* 0x0000000000017941 */ /* 0x000fea0003800000 */
.L_x_82:
        /* <DEDUP_REMOVED lines=12> */
.L_x_85:
[----:B------:R-:W-:Y:S05]  /*6dc0*/  BSYNC B1 ;  /* 0x0000000000017941 */ /* 0x000fea0003800000 */
.L_x_84:
        /* <DEDUP_REMOVED lines=12> */
.L_x_87:
[----:B------:R-:W-:Y:S05]  /*6e90*/  BSYNC B1 ;  /* 0x0000000000017941 */ /* 0x000fea0003800000 */
.L_x_86:
        /* <DEDUP_REMOVED lines=12> */
.L_x_89:
[----:B------:R-:W-:Y:S05]  /*6f60*/  BSYNC B1 ;  /* 0x0000000000017941 */ /* 0x000fea0003800000 */
.L_x_88:
        /* <DEDUP_REMOVED lines=12> */
.L_x_91:
[----:B------:R-:W-:Y:S05]  /*7030*/  BSYNC B1 ;  /* 0x0000000000017941 */ /* 0x000fea0003800000 */
.L_x_90:
        /* <DEDUP_REMOVED lines=12> */
.L_x_93:
[----:B------:R-:W-:Y:S05]  /*7100*/  BSYNC B1 ;  /* 0x0000000000017941 */ /* 0x000fea0003800000 */
.L_x_92:
        /* <DEDUP_REMOVED lines=12> */
.L_x_95:
[----:B------:R-:W-:Y:S05]  /*71d0*/  BSYNC B1 ;  /* 0x0000000000017941 */ /* 0x000fea0003800000 */
.L_x_94:
        /* <DEDUP_REMOVED lines=12> */
.L_x_97:
[----:B------:R-:W-:Y:S05]  /*72a0*/  BSYNC B1 ;  /* 0x0000000000017941 */ /* 0x000fea0003800000 */
.L_x_96:
        /* <DEDUP_REMOVED lines=12> */
.L_x_99:
[----:B------:R-:W-:Y:S05]  /*7370*/  BSYNC B1 ;  /* 0x0000000000017941 */ /* 0x000fea0003800000 */
.L_x_98:
        /* <DEDUP_REMOVED lines=12> */
.L_x_101:
[----:B------:R-:W-:Y:S05]  /*7440*/  BSYNC B1 ;  /* 0x0000000000017941 */ /* 0x000fea0003800000 */
.L_x_100:
        /* <DEDUP_REMOVED lines=12> */
.L_x_103:
[----:B------:R-:W-:Y:S05]  /*7510*/  BSYNC B1 ;  /* 0x0000000000017941 */ /* 0x000fea0003800000 */
.L_x_102:
        /* <DEDUP_REMOVED lines=12> */
.L_x_105:
[----:B------:R-:W-:Y:S05]  /*75e0*/  BSYNC B1 ;  /* 0x0000000000017941 */ /* 0x000fea0003800000 */
.L_x_104:
        /* <DEDUP_REMOVED lines=12> */
.L_x_107:
[----:B------:R-:W-:Y:S05]  /*76b0*/  BSYNC B1 ;  /* 0x0000000000017941 */ /* 0x000fea0003800000 */
.L_x_106:
        /* <DEDUP_REMOVED lines=12> */
.L_x_109:
[----:B------:R-:W-:Y:S05]  /*7780*/  BSYNC B1 ;  /* 0x0000000000017941 */ /* 0x000fea0003800000 */
.L_x_108:
        /* <DEDUP_REMOVED lines=12> */
.L_x_111:
[----:B------:R-:W-:Y:S05]  /*7850*/  BSYNC B1 ;  /* 0x0000000000017941 */ /* 0x000fea0003800000 */
.L_x_110:
        /* <DEDUP_REMOVED lines=12> */
.L_x_113:
[----:B------:R-:W-:Y:S05]  /*7920*/  BSYNC B1 ;  /* 0x0000000000017941 */ /* 0x000fea0003800000 */
.L_x_112:
        /* <DEDUP_REMOVED lines=12> */
.L_x_115:
[----:B------:R-:W-:Y:S05]  /*79f0*/  BSYNC B1 ;  /* 0x0000000000017941 */ /* 0x000fea0003800000 */
.L_x_114:
        /* <DEDUP_REMOVED lines=12> */
.L_x_117:
[----:B------:R-:W-:Y:S05]  /*7ac0*/  BSYNC B1 ;  /* 0x0000000000017941 */ /* 0x000fea0003800000 */
.L_x_116:
        /* <DEDUP_REMOVED lines=12> */
.L_x_119:
[----:B------:R-:W-:Y:S05]  /*7b90*/  BSYNC B1 ;  /* 0x0000000000017941 */ /* 0x000fea0003800000 */
.L_x_118:
        /* <DEDUP_REMOVED lines=12> */
.L_x_121:
[----:B------:R-:W-:Y:S05]  /*7c60*/  BSYNC B1 ;  /* 0x0000000000017941 */ /* 0x000fea0003800000 */
.L_x_120:
        /* <DEDUP_REMOVED lines=12> */
.L_x_123:
[----:B------:R-:W-:Y:S05]  /*7d30*/  BSYNC B1 ;  /* 0x0000000000017941 */ /* 0x000fea0003800000 */
.L_x_122:
        /* <DEDUP_REMOVED lines=12> */
.L_x_125:
[----:B------:R-:W-:Y:S05]  /*7e00*/  BSYNC B1 ;  /* 0x0000000000017941 */ /* 0x000fea0003800000 */
.L_x_124:
        /* <DEDUP_REMOVED lines=12> */
.L_x_127:
[----:B------:R-:W-:Y:S05]  /*7ed0*/  BSYNC B1 ;  /* 0x0000000000017941 */ /* 0x000fea0003800000 */
.L_x_126:
        /* <DEDUP_REMOVED lines=12> */
.L_x_129:
[----:B------:R-:W-:Y:S05]  /*7fa0*/  BSYNC B1 ;  /* 0x0000000000017941 */ /* 0x000fea0003800000 */
.L_x_128:
        /* <DEDUP_REMOVED lines=12> */
.L_x_131:
[----:B------:R-:W-:Y:S05]  /*8070*/  BSYNC B1 ;  /* 0x0000000000017941 */ /* 0x000fea0003800000 */
.L_x_130:
        /* <DEDUP_REMOVED lines=12> */
.L_x_133:
[----:B------:R-:W-:Y:S05]  /*8140*/  BSYNC B1 ;  /* 0x0000000000017941 */ /* 0x000fea0003800000 */
.L_x_132:
        /* <DEDUP_REMOVED lines=12> */
.L_x_135:
[----:B------:R-:W-:Y:S05]  /*8210*/  BSYNC B1 ;  /* 0x0000000000017941 */ /* 0x000fea0003800000 */
.L_x_134:
        /* <DEDUP_REMOVED lines=12> */
.L_x_137:
[----:B------:R-:W-:Y:S05]  /*82e0*/  BSYNC B1 ;  /* 0x0000000000017941 */ /* 0x000fea0003800000 */
.L_x_136:
        /* <DEDUP_REMOVED lines=12> */
.L_x_139:
[----:B------:R-:W-:Y:S05]  /*83b0*/  BSYNC B1 ;  /* 0x0000000000017941 */ /* 0x000fea0003800000 */
.L_x_138:
        /* <DEDUP_REMOVED lines=12> */
.L_x_141:
[----:B------:R-:W-:Y:S05]  /*8480*/  BSYNC B1 ;  /* 0x0000000000017941 */ /* 0x000fea0003800000 */
.L_x_140:
        /* <DEDUP_REMOVED lines=12> */
.L_x_143:
[----:B------:R-:W-:Y:S05]  /*8550*/  BSYNC B1 ;  /* 0x0000000000017941 */ /* 0x000fea0003800000 */
.L_x_142:
        /* <DEDUP_REMOVED lines=12> */
.L_x_145:
[----:B------:R-:W-:Y:S05]  /*8620*/  BSYNC B1 ;  /* 0x0000000000017941 */ /* 0x000fea0003800000 */
.L_x_144:
        /* <DEDUP_REMOVED lines=12> */
.L_x_147:
[----:B------:R-:W-:Y:S05]  /*86f0*/  BSYNC B1 ;  /* 0x0000000000017941 */ /* 0x000fea0003800000 */
.L_x_146:
        /* <DEDUP_REMOVED lines=12> */
.L_x_149:
[----:B------:R-:W-:Y:S05]  /*87c0*/  BSYNC B1 ;  /* 0x0000000000017941 */ /* 0x000fea0003800000 */
.L_x_148:
        /* <DEDUP_REMOVED lines=12> */
.L_x_151:
[----:B------:R-:W-:Y:S05]  /*8890*/  BSYNC B1 ;  /* 0x0000000000017941 */ /* 0x000fea0003800000 */
.L_x_150:
        /* <DEDUP_REMOVED lines=12> */
.L_x_153:
[----:B------:R-:W-:Y:S05]  /*8960*/  BSYNC B1 ;  /* 0x0000000000017941 */ /* 0x000fea0003800000 */
.L_x_152:
        /* <DEDUP_REMOVED lines=12> */
.L_x_155:
[----:B------:R-:W-:Y:S05]  /*8a30*/  BSYNC B1 ;  /* 0x0000000000017941 */ /* 0x000fea0003800000 */
.L_x_154:
        /* <DEDUP_REMOVED lines=12> */
.L_x_157:
[----:B------:R-:W-:Y:S05]  /*8b00*/  BSYNC B1 ;  /* 0x0000000000017941 */ /* 0x000fea0003800000 */
.L_x_156:
        /* <DEDUP_REMOVED lines=12> */
.L_x_159:
[----:B------:R-:W-:Y:S05]  /*8bd0*/  BSYNC B1 ;  /* 0x0000000000017941 */ /* 0x000fea0003800000 */
.L_x_158:
        /* <DEDUP_REMOVED lines=12> */
.L_x_161:
[----:B------:R-:W-:Y:S05]  /*8ca0*/  BSYNC B1 ;  /* 0x0000000000017941 */ /* 0x000fea0003800000 */
.L_x_160:
        /* <DEDUP_REMOVED lines=12> */
.L_x_163:
[----:B------:R-:W-:Y:S05]  /*8d70*/  BSYNC B1 ;  /* 0x0000000000017941 */ /* 0x000fea0003800000 */
.L_x_162:
        /* <DEDUP_REMOVED lines=12> */
.L_x_165:
[----:B------:R-:W-:Y:S05]  /*8e40*/  BSYNC B1 ;  /* 0x0000000000017941 */ /* 0x000fea0003800000 */
.L_x_164:
        /* <DEDUP_REMOVED lines=12> */
.L_x_167:
[----:B------:R-:W-:Y:S05]  /*8f10*/  BSYNC B1 ;  /* 0x0000000000017941 */ /* 0x000fea0003800000 */
.L_x_166:
        /* <DEDUP_REMOVED lines=12> */
.L_x_169:
[----:B------:R-:W-:Y:S05]  /*8fe0*/  BSYNC B1 ;  /* 0x0000000000017941 */ /* 0x000fea0003800000 */
.L_x_168:
        /* <DEDUP_REMOVED lines=12> */
.L_x_171:
[----:B------:R-:W-:Y:S05]  /*90b0*/  BSYNC B1 ;  /* 0x0000000000017941 */ /* 0x000fea0003800000 */
.L_x_170:
        /* <DEDUP_REMOVED lines=12> */
.L_x_173:
[----:B------:R-:W-:Y:S05]  /*9180*/  BSYNC B1 ;  /* 0x0000000000017941 */ /* 0x000fea0003800000 */
.L_x_172:
        /* <DEDUP_REMOVED lines=12> */
.L_x_175:
[----:B------:R-:W-:Y:S05]  /*9250*/  BSYNC B1 ;  /* 0x0000000000017941 */ /* 0x000fea0003800000 */
.L_x_174:
        /* <DEDUP_REMOVED lines=12> */
.L_x_177:
[----:B------:R-:W-:Y:S05]  /*9320*/  BSYNC B1 ;  /* 0x0000000000017941 */ /* 0x000fea0003800000 */
.L_x_176:
        /* <DEDUP_REMOVED lines=12> */
.L_x_179:
[----:B------:R-:W-:Y:S05]  /*93f0*/  BSYNC B1 ;  /* 0x0000000000017941 */ /* 0x000fea0003800000 */
.L_x_178:
        /* <DEDUP_REMOVED lines=12> */
.L_x_181:
[----:B------:R-:W-:Y:S05]  /*94c0*/  BSYNC B1 ;  /* 0x0000000000017941 */ /* 0x000fea0003800000 */
.L_x_180:
        /* <DEDUP_REMOVED lines=12> */
.L_x_183:
[----:B------:R-:W-:Y:S05]  /*9590*/  BSYNC B1 ;  /* 0x0000000000017941 */ /* 0x000fea0003800000 */
.L_x_182:
        /* <DEDUP_REMOVED lines=12> */
.L_x_185:
[----:B------:R-:W-:Y:S05]  /*9660*/  BSYNC B1 ;  /* 0x0000000000017941 */ /* 0x000fea0003800000 */
.L_x_184:
        /* <DEDUP_REMOVED lines=12> */
.L_x_187:
[----:B------:R-:W-:Y:S05]  /*9730*/  BSYNC B1 ;  /* 0x0000000000017941 */ /* 0x000fea0003800000 */
.L_x_186:
        /* <DEDUP_REMOVED lines=12> */
.L_x_189:
[----:B------:R-:W-:Y:S05]  /*9800*/  BSYNC B1 ;  /* 0x0000000000017941 */ /* 0x000fea0003800000 */
.L_x_188:
[----:B-----5:R-:W-:Y:S01]  /*9810*/  LOP3.LUT R32, R32, 0xff, RZ, 0xc0, !PT ;  /* 0x000000ff20207812 */ /* 0x020fe200078ec0ff */
[----:B------:R-:W-:Y:S01]  /*9820*/  BSSY B1, `(.L_x_190) ;  /* 0x000000b000017945 */ /* 0x000fe20003800000 */
[----:B------:R-:W-:Y:S02]  /*9830*/  ISETP.LT.OR P2, PT, R34, 0x9a, !P0 ;  /* 0x0000009a2200780c */ /* 0x000fe40004741670 */
[----:B------:R-:W-:-:S05]  /*9840*/  F2FP.F16.E4M3.UNPACK_B R32, R32 ;  /* 0x00000020ff20723e */ /* 0x000fca00020006ff */
[----:B------:R-:W-:-:S05]  /*9850*/  HADD2.F32 R32, -RZ, R32.H0_H0 ;  /* 0x20000020ff207230 */ /* 0x000fca0000004100 */
[----:B------:R-:W-:-:S04]  /*9860*/  FMUL R32, R32, UR26 ;  /* 0x0000001a20207c20 */ /* 0x000fc80008400000 */
[----:B------:R-:W-:Y:S01]  /*9870*/  FFMA R32, R23, UR27, R32 ;  /* 0x0000001b17207c23 */ /* 0x000fe20008000020 */
[----:B------:R-:W-:-:S04]  /*9880*/  PRMT R23, RZ, 0x7610, R23 ;  /* 0x00007610ff177816 */ /* 0x000fc80000000017 */
[----:B0-----:R-:W-:-:S05]  /*9890*/  F2FP.SATFINITE.E4M3.F32.PACK_AB_MERGE_C R33, RZ, R32, RZ ;  /* 0x00000020ff21723e */ /* 0x001fca00048070ff */
[----:B------:R0:W-:Y:S01]  /*98a0*/  @!P3 STG.E.U8 desc[UR24][R24.64+0x98], R33 ;  /* 0x000098211800b986 */ /* 0x0001e2000c101118 */
[----:B------:R-:W-:Y:S05]  /*98b0*/  @P2 BRA `(.L_x_191) ;  /* 0x0000000000042947 */ /* 0x000fea0003800000 */
[----:B------:R0:W5:Y:S02]  /*98c0*/  LDG.E.U8 R23, desc[UR24][R28.64+0x99] ;  /* 0x000099181c177981 */ /* 0x000164000c1e1100 */
.L_x_191:
[----:B------:R-:W-:Y:S05]  /*98d0*/  BSYNC B1 ;  /* 0x0000000000017941 */ /* 0x000fea0003800000 */
.L_x_190:
        /* <DEDUP_REMOVED lines=8> */
[----:B------:R-:W-:-:S05]  /*9960*/  F2FP.SATFINITE.E4M3.F32.PACK_AB_MERGE_C R23, RZ, R23, RZ ;  /* 0x00000017ff17723e */ /* 0x000fca00048070ff */
[----:B------:R0:W-:Y:S01]  /*9970*/  @!P2 STG.E.U8 desc[UR24][R24.64+0x99], R23 ;  /* 0x000099171800a986 */ /* 0x0001e2000c101118 */
[----:B------:R-:W-:Y:S05]  /*9980*/  @P3 BRA `(.L_x_193) ;  /* 0x0000000000043947 */ /* 0x000fea0003800000 */
[----:B------:R0:W5:Y:S02]  /*9990*/  LDG.E.U8 R22, desc[UR24][R30.64+0x98] ;  /* 0x000098181e167981 */ /* 0x000164000c1e1100 */
.L_x_193:
[----:B------:R-:W-:Y:S05]  /*99a0*/  BSYNC B1 ;  /* 0x0000000000017941 */ /* 0x000fea0003800000 */
.L_x_192:
        /* <DEDUP_REMOVED lines=12> */
.L_x_195:
[----:B------:R-:W-:Y:S05]  /*9a70*/  BSYNC B1 ;  /* 0x0000000000017941 */ /* 0x000fea0003800000 */
.L_x_194:
        /* <DEDUP_REMOVED lines=12> */
.L_x_197:
[----:B------:R-:W-:Y:S05]  /*9b40*/  BSYNC B1 ;  /* 0x0000000000017941 */ /* 0x000fea0003800000 */
.L_x_196:
        /* <DEDUP_REMOVED lines=12> */
.L_x_199:
[----:B------:R-:W-:Y:S05]  /*9c10*/  BSYNC B1 ;  /* 0x0000000000017941 */ /* 0x000fea0003800000 */
.L_x_198:
        /* <DEDUP_REMOVED lines=12> */
.L_x_201:
[----:B------:R-:W-:Y:S05]  /*9ce0*/  BSYNC B1 ;  /* 0x0000000000017941 */ /* 0x000fea0003800000 */
.L_x_200:
        /* <DEDUP_REMOVED lines=12> */
.L_x_203:
[----:B------:R-:W-:Y:S05]  /*9db0*/  BSYNC B1 ;  /* 0x0000000000017941 */ /* 0x000fea0003800000 */
.L_x_202:
        /* <DEDUP_REMOVED lines=12> */
.L_x_205:
[----:B------:R-:W-:Y:S05]  /*9e80*/  BSYNC B1 ;  /* 0x0000000000017941 */ /* 0x000fea0003800000 */
.L_x_204:
        /* <DEDUP_REMOVED lines=12> */
.L_x_207:
[----:B------:R-:W-:Y:S05]  /*9f50*/  BSYNC B1 ;  /* 0x0000000000017941 */ /* 0x000fea0003800000 */
.L_x_206:
        /* <DEDUP_REMOVED lines=12> */
.L_x_209:
[----:B------:R-:W-:Y:S05]  /*a020*/  BSYNC B1 ;  /* 0x0000000000017941 */ /* 0x000fea0003800000 */
.L_x_208:
        /* <DEDUP_REMOVED lines=12> */
.L_x_211:
[----:B------:R-:W-:Y:S05]  /*a0f0*/  BSYNC B1 ;  /* 0x0000000000017941 */ /* 0x000fea0003800000 */
.L_x_210:
        /* <DEDUP_REMOVED lines=12> */
.L_x_213:
[----:B------:R-:W-:Y:S05]  /*a1c0*/  BSYNC B1 ;  /* 0x0000000000017941 */ /* 0x000fea0003800000 */
.L_x_212:
        /* <DEDUP_REMOVED lines=12> */
.L_x_215:
[----:B------:R-:W-:Y:S05]  /*a290*/  BSYNC B1 ;  /* 0x0000000000017941 */ /* 0x000fea0003800000 */
.L_x_214:
        /* <DEDUP_REMOVED lines=12> */
.L_x_217:
[----:B------:R-:W-:Y:S05]  /*a360*/  BSYNC B1 ;  /* 0x0000000000017941 */ /* 0x000fea0003800000 */
.L_x_216:
        /* <DEDUP_REMOVED lines=12> */
.L_x_219:
[----:B------:R-:W-:Y:S05]  /*a430*/  BSYNC B1 ;  /* 0x0000000000017941 */ /* 0x000fea0003800000 */
.L_x_218:
        /* <DEDUP_REMOVED lines=12> */
.L_x_221:
[----:B------:R-:W-:Y:S05]  /*a500*/  BSYNC B1 ;  /* 0x0000000000017941 */ /* 0x000fea0003800000 */
.L_x_220:
        /* <DEDUP_REMOVED lines=12> */
.L_x_223:
[----:B------:R-:W-:Y:S05]  /*a5d0*/  BSYNC B1 ;  /* 0x0000000000017941 */ /* 0x000fea0003800000 */
.L_x_222:
        /* <DEDUP_REMOVED lines=12> */
.L_x_225:
[----:B------:R-:W-:Y:S05]  /*a6a0*/  BSYNC B1 ;  /* 0x0000000000017941 */ /* 0x000fea0003800000 */
.L_x_224:
        /* <DEDUP_REMOVED lines=12> */
.L_x_227:
[----:B------:R-:W-:Y:S05]  /*a770*/  BSYNC B1 ;  /* 0x0000000000017941 */ /* 0x000fea0003800000 */
.L_x_226:
        /* <DEDUP_REMOVED lines=12> */
.L_x_229:
[----:B------:R-:W-:Y:S05]  /*a840*/  BSYNC B1 ;  /* 0x0000000000017941 */ /* 0x000fea0003800000 */
.L_x_228:
        /* <DEDUP_REMOVED lines=12> */
.L_x_231:
[----:B------:R-:W-:Y:S05]  /*a910*/  BSYNC B1 ;  /* 0x0000000000017941 */ /* 0x000fea0003800000 */
.L_x_230:
        /* <DEDUP_REMOVED lines=12> */
.L_x_233:
[----:B------:R-:W-:Y:S05]  /*a9e0*/  BSYNC B1 ;  /* 0x0000000000017941 */ /* 0x000fea0003800000 */
.L_x_232:
[----:B-----5:R-:W-:Y:S01]  /*a9f0*/  LOP3.LUT R2, R2, 0xff, RZ, 0xc0, !PT ;  /* 0x000000ff02027812 */ /* 0x020fe200078ec0ff */
[----:B------:R-:W-:Y:S01]  /*aa00*/  BSSY B1, `(.L_x_234) ;  /* 0x000000b000017945 */ /* 0x000fe20003800000 */
[----:B------:R-:W-:Y:S02]  /*aa10*/  ISETP.LT.OR P2, PT, R34, 0xc2, !P1 ;  /* 0x000000c22200780c */ /* 0x000fe40004f41670 */
[----:B------:R-:W-:-:S05]  /*aa20*/  F2FP.F16.E4M3.UNPACK_B R2, R2 ;  /* 0x00000002ff02723e */ /* 0x000fca00020006ff */
[----:B------:R-:W-:-:S05]  /*aa30*/  HADD2.F32 R2, -RZ, R2.H0_H0 ;  /* 0x20000002ff027230 */ /* 0x000fca0000004100 */
[----:B0-----:R-:W-:-:S04]  /*aa40*/  FMUL R3, R2, UR26 ;  /* 0x0000001a02037c20 */ /* 0x001fc80008400000 */
[----:B------:R-:W-:Y:S01]  /*aa50*/  FFMA R3, R0, UR27, R3 ;  /* 0x0000001b00037c23 */ /* 0x000fe20008000003 */
[----:B------:R-:W-:-:S04]  /*aa60*/  PRMT R0, RZ, 0x7610, R0 ;  /* 0x00007610ff007816 */ /* 0x000fc80000000000 */
[----:B------:R-:W-:-:S05]  /*aa70*/  F2FP.SATFINITE.E4M3.F32.PACK_AB_MERGE_C R3, RZ, R3, RZ ;  /* 0x00000003ff03723e */ /* 0x000fca00048070ff */
[----:B------:R0:W-:Y:S01]  /*aa80*/  @!P3 STG.E.U8 desc[UR24][R26.64+0xc0], R3 ;  /* 0x0000c0031a00b986 */ /* 0x0001e2000c101118 */
[----:B------:R-:W-:Y:S05]  /*aa90*/  @P2 BRA `(.L_x_235) ;  /* 0x0000000000042947 */ /* 0x000fea0003800000 */
[----:B------:R0:W5:Y:S02]  /*aaa0*/  LDG.E.U8 R0, desc[UR24][R30.64+0xc1] ;  /* 0x0000c1181e007981 */ /* 0x000164000c1e1100 */
.L_x_235:
[----:B------:R-:W-:Y:S05]  /*aab0*/  BSYNC B1 ;  /* 0x0000000000017941 */ /* 0x000fea0003800000 */
.L_x_234:
[----:B------:R-:W2:Y:S01]  /*aac0*/  LDL.LU R2, [R1] ;  /* 0x0000000001027983 */ /* 0x000ea20000300800 */
[----:B-----5:R-:W-:Y:S01]  /*aad0*/  LOP3.LUT R0, R0, 0xff, RZ, 0xc0, !PT ;  /* 0x000000ff00007812 */ /* 0x020fe200078ec0ff */
[----:B------:R-:W-:Y:S01]  /*aae0*/  BSSY B1, `(.L_x_236) ;  /* 0x000000b000017945 */ /* 0x000fe20003800000 */
[----:B------:R-:W-:Y:S02]  /*aaf0*/  ISETP.LT.OR P3, PT, R34, 0xc9, !P0 ;  /* 0x000000c92200780c */ /* 0x000fe40004761670 */
[----:B------:R-:W-:-:S05]  /*ab00*/  F2FP.F16.E4M3.UNPACK_B R0, R0 ;  /* 0x00000000ff00723e */ /* 0x000fca00020006ff */
[----:B------:R-:W-:-:S05]  /*ab10*/  HADD2.F32 R0, -RZ, R0.H0_H0 ;  /* 0x20000000ff007230 */ /* 0x000fca0000004100 */
[----:B------:R-:W-:-:S04]  /*ab20*/  FMUL R0, R0, UR26 ;  /* 0x0000001a00007c20 */ /* 0x000fc80008400000 */
[----:B--2---:R-:W-:-:S05]  /*ab30*/  FFMA R0, R2, UR27, R0 ;  /* 0x0000001b02007c23 */ /* 0x004fca0008000000 */
[----:B0-----:R-:W-:Y:S02]  /*ab40*/  F2FP.SATFINITE.E4M3.F32.PACK_AB_MERGE_C R3, RZ, R0, RZ ;  /* 0x00000000ff03723e */ /* 0x001fe400048070ff */
[----:B------:R-:W-:-:S03]  /*ab50*/  PRMT R0, RZ, 0x7610, R0 ;  /* 0x00007610ff007816 */ /* 0x000fc60000000000 */
[----:B------:R0:W-:Y:S01]  /*ab60*/  @!P2 STG.E.U8 desc[UR24][R26.64+0xc1], R3 ;  /* 0x0000c1031a00a986 */ /* 0x0001e2000c101118 */
[----:B------:R-:W-:Y:S05]  /*ab70*/  @P3 BRA `(.L_x_237) ;  /* 0x0000000000043947 */ /* 0x000fea0003800000 */
[----:B------:R2:W5:Y:S02]  /*ab80*/  LDG.E.U8 R0, desc[UR24][R28.64+0xc8] ;  /* 0x0000c8181c007981 */ /* 0x000564000c1e1100 */
.L_x_237:
[----:B------:R-:W-:Y:S05]  /*ab90*/  BSYNC B1 ;  /* 0x0000000000017941 */ /* 0x000fea0003800000 */
.L_x_236:
[----:B------:R-:W3:Y:S01]  /*aba0*/  LDL.LU R2, [R1+0x4] ;  /* 0x0000040001027983 */ /* 0x000ee20000300800 */
[----:B-----5:R-:W-:Y:S01]  /*abb0*/  LOP3.LUT R0, R0, 0xff, RZ, 0xc0, !PT ;  /* 0x000000ff00007812 */ /* 0x020fe200078ec0ff */
[----:B------:R-:W-:Y:S01]  /*abc0*/  BSSY B1, `(.L_x_238) ;  /* 0x000000b000017945 */ /* 0x000fe20003800000 */
[----:B------:R-:W-:Y:S02]  /*abd0*/  ISETP.LT.OR P2, PT, R34, 0xca, !P0 ;  /* 0x000000ca2200780c */ /* 0x000fe40004741670 */
[----:B------:R-:W-:-:S05]  /*abe0*/  F2FP.F16.E4M3.UNPACK_B R0, R0 ;  /* 0x00000000ff00723e */ /* 0x000fca00020006ff */
[----:B------:R-:W-:-:S05]  /*abf0*/  HADD2.F32 R0, -RZ, R0.H0_H0 ;  /* 0x20000000ff007230 */ /* 0x000fca0000004100 */
[----:B------:R-:W-:-:S04]  /*ac00*/  FMUL R0, R0, UR26 ;  /* 0x0000001a00007c20 */ /* 0x000fc80008400000 */
[----:B---3--:R-:W-:-:S05]  /*ac10*/  FFMA R0, R2, UR27, R0 ;  /* 0x0000001b02007c23 */ /* 0x008fca0008000000 */
[----:B0-----:R-:W-:Y:S02]  /*ac20*/  F2FP.SATFINITE.E4M3.F32.PACK_AB_MERGE_C R3, RZ, R0, RZ ;  /* 0x00000000ff03723e */ /* 0x001fe400048070ff */
[----:B------:R-:W-:-:S03]  /*ac30*/  PRMT R0, RZ, 0x7610, R0 ;  /* 0x00007610ff007816 */ /* 0x000fc60000000000 */
[----:B------:R0:W-:Y:S01]  /*ac40*/  @!P3 STG.E.U8 desc[UR24][R24.64+0xc8], R3 ;  /* 0x0000c8031800b986 */ /* 0x0001e2000c101118 */
[----:B------:R-:W-:Y:S05]  /*ac50*/  @P2 BRA `(.L_x_239) ;  /* 0x0000000000042947 */ /* 0x000fea0003800000 */
[----:B------:R3:W5:Y:S02]  /*ac60*/  LDG.E.U8 R0, desc[UR24][R28.64+0xc9] ;  /* 0x0000c9181c007981 */ /* 0x000764000c1e1100 */
.L_x_239:
[----:B------:R-:W-:Y:S05]  /*ac70*/  BSYNC B1 ;  /* 0x0000000000017941 */ /* 0x000fea0003800000 */
.L_x_238:
[----:B------:R-:W2:Y:S01]  /*ac80*/  LDL.LU R2, [R1+0x8] ;  /* 0x0000080001027983 */ /* 0x000ea20000300800 */
        /* <DEDUP_REMOVED lines=12> */
.L_x_241:
[----:B------:R-:W-:Y:S05]  /*ad50*/  BSYNC B1 ;  /* 0x0000000000017941 */ /* 0x000fea0003800000 */
.L_x_240:
        /* <DEDUP_REMOVED lines=13> */
.L_x_243:
[----:B------:R-:W-:Y:S05]  /*ae30*/  BSYNC B1 ;  /* 0x0000000000017941 */ /* 0x000fea0003800000 */
.L_x_242:
        /* <DEDUP_REMOVED lines=13> */
.L_x_245:
[----:B------:R-:W-:Y:S05]  /*af10*/  BSYNC B1 ;  /* 0x0000000000017941 */ /* 0x000fea0003800000 */
.L_x_244:
        /* <DEDUP_REMOVED lines=13> */
.L_x_247:
[----:B------:R-:W-:Y:S05]  /*aff0*/  BSYNC B1 ;  /* 0x0000000000017941 */ /* 0x000fea0003800000 */
.L_x_246:
        /* <DEDUP_REMOVED lines=13> */
.L_x_249:
[----:B------:R-:W-:Y:S05]  /*b0d0*/  BSYNC B1 ;  /* 0x0000000000017941 */ /* 0x000fea0003800000 */
.L_x_248:
        /* <DEDUP_REMOVED lines=13> */
.L_x_251:
[----:B------:R-:W-:Y:S05]  /*b1b0*/  BSYNC B1 ;  /* 0x0000000000017941 */ /* 0x000fea0003800000 */
.L_x_250:
        /* <DEDUP_REMOVED lines=13> */
.L_x_253:
[----:B------:R-:W-:Y:S05]  /*b290*/  BSYNC B1 ;  /* 0x0000000000017941 */ /* 0x000fea0003800000 */
.L_x_252:
        /* <DEDUP_REMOVED lines=13> */
.L_x_255:
[----:B------:R-:W-:Y:S05]  /*b370*/  BSYNC B1 ;  /* 0x0000000000017941 */ /* 0x000fea0003800000 */
.L_x_254:
        /* <DEDUP_REMOVED lines=13> */
.L_x_257:
[----:B------:R-:W-:Y:S05]  /*b450*/  BSYNC B1 ;  /* 0x0000000000017941 */ /* 0x000fea0003800000 */
.L_x_256:
        /* <DEDUP_REMOVED lines=13> */
.L_x_259:
[----:B------:R-:W-:Y:S05]  /*b530*/  BSYNC B1 ;  /* 0x0000000000017941 */ /* 0x000fea0003800000 */
.L_x_258:
        /* <DEDUP_REMOVED lines=13> */
.L_x_261:
[----:B------:R-:W-:Y:S05]  /*b610*/  BSYNC B1 ;  /* 0x0000000000017941 */ /* 0x000fea0003800000 */
.L_x_260:
        /* <DEDUP_REMOVED lines=13> */
.L_x_263:
[----:B------:R-:W-:Y:S05]  /*b6f0*/  BSYNC B1 ;  /* 0x0000000000017941 */ /* 0x000fea0003800000 */
.L_x_262:
        /* <DEDUP_REMOVED lines=13> */
.L_x_265:
[----:B------:R-:W-:Y:S05]  /*b7d0*/  BSYNC B1 ;  /* 0x0000000000017941 */ /* 0x000fea0003800000 */
.L_x_264:
        /* <DEDUP_REMOVED lines=13> */
.L_x_267:
[----:B------:R-:W-:Y:S05]  /*b8b0*/  BSYNC B1 ;  /* 0x0000000000017941 */ /* 0x000fea0003800000 */
.L_x_266:
        /* <DEDUP_REMOVED lines=13> */
.L_x_269:
[----:B------:R-:W-:Y:S05]  /*b990*/  BSYNC B1 ;  /* 0x0000000000017941 */ /* 0x000fea0003800000 */
.L_x_268:
        /* <DEDUP_REMOVED lines=13> */
.L_x_271:
[----:B------:R-:W-:Y:S05]  /*ba70*/  BSYNC B1 ;  /* 0x0000000000017941 */ /* 0x000fea0003800000 */
.L_x_270:
        /* <DEDUP_REMOVED lines=13> */
.L_x_273:
[----:B------:R-:W-:Y:S05]  /*bb50*/  BSYNC B1 ;  /* 0x0000000000017941 */ /* 0x000fea0003800000 */
.L_x_272:
        /* <DEDUP_REMOVED lines=13> */
.L_x_275:
[----:B------:R-:W-:Y:S05]  /*bc30*/  BSYNC B1 ;  /* 0x0000000000017941 */ /* 0x000fea0003800000 */
.L_x_274:
        /* <DEDUP_REMOVED lines=13> */
.L_x_277:
[----:B------:R-:W-:Y:S05]  /*bd10*/  BSYNC B1 ;  /* 0x0000000000017941 */ /* 0x000fea0003800000 */
.L_x_276:
        /* <DEDUP_REMOVED lines=13> */
.L_x_279:
[----:B------:R-:W-:Y:S05]  /*bdf0*/  BSYNC B1 ;  /* 0x0000000000017941 */ /* 0x000fea0003800000 */
.L_x_278:
        /* <DEDUP_REMOVED lines=13> */
.L_x_281:
[----:B------:R-:W-:Y:S05]  /*bed0*/  BSYNC B1 ;  /* 0x0000000000017941 */ /* 0x000fea0003800000 */
.L_x_280:
        /* <DEDUP_REMOVED lines=13> */
.L_x_283:
[----:B------:R-:W-:Y:S05]  /*bfb0*/  BSYNC B1 ;  /* 0x0000000000017941 */ /* 0x000fea0003800000 */
.L_x_282:
        /* <DEDUP_REMOVED lines=13> */
.L_x_285:
[----:B------:R-:W-:Y:S05]  /*c090*/  BSYNC B1 ;  /* 0x0000000000017941 */ /* 0x000fea0003800000 */
.L_x_284:
        /* <DEDUP_REMOVED lines=13> */
.L_x_287:
[----:B------:R-:W-:Y:S05]  /*c170*/  BSYNC B1 ;  /* 0x0000000000017941 */ /* 0x000fea0003800000 */
.L_x_286:
        /* <DEDUP_REMOVED lines=13> */
.L_x_289:
[----:B------:R-:W-:Y:S05]  /*c250*/  BSYNC B1 ;  /* 0x0000000000017941 */ /* 0x000fea0003800000 */
.L_x_288:
        /* <DEDUP_REMOVED lines=13> */
.L_x_291:
[----:B------:R-:W-:Y:S05]  /*c330*/  BSYNC B1 ;  /* 0x0000000000017941 */ /* 0x000fea0003800000 */
.L_x_290:
[----:B------:R-:W-:Y:S05]  /*c340*/  @P1 BRA `(.L_x_292) ;  /* 0x0000002000a01947 */ /* 0x000fea0003800000 */
[----:B------:R-:W2:Y:S01]  /*c350*/  LDL.LU R2, [R1+0x70] ;  /* 0x0000700001027983 */ /* 0x000ea20000300800 */
[----:B-----5:R-:W-:-:S04]  /*c360*/  LOP3.LUT R0, R0, 0xff, RZ, 0xc0, !PT ;  /* 0x000000ff00007812 */ /* 0x020fc800078ec0ff */
[----:B------:R-:W-:-:S05]  /*c370*/  F2FP.F16.E4M3.UNPACK_B R0, R0 ;  /* 0x00000000ff00723e */ /* 0x000fca00020006ff */
[----:B------:R-:W-:-:S05]  /*c380*/  HADD2.F32 R0, -RZ, R0.H0_H0 ;  /* 0x20000000ff007230 */ /* 0x000fca0000004100 */
[----:B------:R-:W-:-:S04]  /*c390*/  FMUL R0, R0, UR26 ;  /* 0x0000001a00007c20 */ /* 0x000fc80008400000 */
[----:B--2---:R-:W-:-:S05]  /*c3a0*/  FFMA R0, R2, UR27, R0 ;  /* 0x0000001b02007c23 */ /* 0x004fca0008000000 */
[----:B0-----:R-:W-:-:S05]  /*c3b0*/  F2FP.SATFINITE.E4M3.F32.PACK_AB_MERGE_C R3, RZ, R0, RZ ;  /* 0x00000000ff03723e */ /* 0x001fca00048070ff */
[----:B------:R0:W-:Y:S01]  /*c3c0*/  STG.E.U8 desc[UR24][R26.64+0xf9], R3 ;  /* 0x0000f9031a007986 */ /* 0x0001e2000c101118 */
[----:B------:R-:W-:Y:S05]  /*c3d0*/  BRA `(.L_x_292) ;  /* 0x00000020007c7947 */ /* 0x000fea0003800000 */
.L_x_35:
[----:B------:R-:W-:Y:S01]  /*c3e0*/  ISETP.GE.AND P1, PT, R39, 0x1, PT ;  /* 0x000000012700780c */ /* 0x000fe20003f26270 */
[----:B------:R-:W-:Y:S01]  /*c3f0*/  FMUL R226, R226, UR27 ;  /* 0x0000001be2e27c20 */ /* 0x000fe20008400000 */
[----:B------:R-:W-:Y:S02]  /*c400*/  FMUL R227, R227, UR27 ;  /* 0x0000001be3e37c20 */ /* 0x000fe40008400000 */
[C---:B------:R-:W-:Y:S02]  /*c410*/  ISETP.LT.OR P3, PT, R34.reuse, 0x2, !P1 ;  /* 0x000000022200780c */ /* 0x040fe40004f61670 */
[----:B------:R-:W-:Y:S02]  /*c420*/  ISETP.LT.OR P2, PT, R34, 0x1, !P1 ;  /* 0x000000012200780c */ /* 0x000fe40004f41670 */
[----:B------:R-:W-:Y:S02]  /*c430*/  F2FP.SATFINITE.E4M3.F32.PACK_AB_MERGE_C R29, RZ, R226, RZ ;  /* 0x000000e2ff1d723e */ /* 0x000fe400048070ff */
[----:B------:R-:W-:-:S02]  /*c440*/  F2FP.SATFINITE.E4M3.F32.PACK_AB_MERGE_C R227, RZ, R227, RZ ;  /* 0x000000e3ffe3723e */ /* 0x000fc400048070ff */
[----:B------:R-:W-:Y:S01]  /*c450*/  ISETP.GE.AND P0, PT, R39, 0x9, PT ;  /* 0x000000092700780c */ /* 0x000fe20003f06270 */
[----:B------:R-:W-:Y:S01]  /*c460*/  FMUL R225, R225, UR27 ;  /* 0x0000001be1e17c20 */ /* 0x000fe20008400000 */
[----:B------:R-:W-:Y:S01]  /*c470*/  ISETP.LT.OR P5, PT, R34, 0x9, !P1 ;  /* 0x000000092200780c */ /* 0x000fe20004fa1670 */
[----:B------:R-:W-:Y:S01]  /*c480*/  FMUL R224, R224, UR27 ;  /* 0x0000001be0e07c20 */ /* 0x000fe20008400000 */
[C---:B------:R-:W-:Y:S01]  /*c490*/  ISETP.LT.OR P4, PT, R34.reuse, 0x2, !P0 ;  /* 0x000000022200780c */ /* 0x040fe20004781670 */
[----:B------:R1:W-:Y:S01]  /*c4a0*/  @!P3 STG.E.U8 desc[UR24][R24.64+0x1], R29 ;  /* 0x0000011d1800b986 */ /* 0x0003e2000c101118 */
[C---:B------:R-:W-:Y:S02]  /*c4b0*/  ISETP.LT.OR P3, PT, R34.reuse, 0x1, !P0 ;  /* 0x000000012200780c */ /* 0x040fe40004761670 */
[C---:B------:R-:W-:Y:S01]  /*c4c0*/  ISETP.LT.OR P6, PT, R34.reuse, 0xa, !P1 ;  /* 0x0000000a2200780c */ /* 0x040fe20004fc1670 */
[----:B------:R2:W-:Y:S01]  /*c4d0*/  @!P2 STG.E.U8 desc[UR24][R24.64], R227 ;  /* 0x000000e31800a986 */ /* 0x0005e2000c101118 */
[----:B------:R-:W-:Y:S01]  /*c4e0*/  ISETP.LT.OR P2, PT, R34, 0x9, !P0 ;  /* 0x000000092200780c */ /* 0x000fe20004741670 */
[----:B------:R-:W-:Y:S01]  /*c4f0*/  FMUL R223, R223, UR27 ;  /* 0x0000001bdfdf7c20 */ /* 0x000fe20008400000 */
[----:B------:R-:W-:Y:S01]  /*c500*/  FMUL R222, R222, UR27 ;  /* 0x0000001bdede7c20 */ /* 0x000fe20008400000 */
[----:B------:R-:W-:Y:S01]  /*c510*/  FMUL R221, R221, UR27 ;  /* 0x0000001bdddd7c20 */ /* 0x000fe20008400000 */
[----:B------:R-:W-:Y:S01]  /*c520*/  F2FP.SATFINITE.E4M3.F32.PACK_AB_MERGE_C R225, RZ, R225, RZ ;  /* 0x000000e1ffe1723e */ /* 0x000fe200048070ff */
[----:B------:R-:W4:Y:S01]  /*c530*/  LDL.LU R226, [R1+0x10] ;  /* 0x0000100001e27983 */ /* 0x000f220000300800 */
[----:B------:R-:W-:-:S02]  /*c540*/  F2FP.SATFINITE.E4M3.F32.PACK_AB_MERGE_C R223, RZ, R223, RZ ;  /* 0x000000dfffdf723e */ /* 0x000fc400048070ff */
[----:B-1----:R-:W-:Y:S02]  /*c550*/  F2FP.SATFINITE.E4M3.F32.PACK_AB_MERGE_C R29, RZ, R224, RZ ;  /* 0x000000e0ff1d723e */ /* 0x002fe400048070ff */
[----:B------:R-:W-:Y:S01]  /*c560*/  F2FP.SATFINITE.E4M3.F32.PACK_AB_MERGE_C R31, RZ, R222, RZ ;  /* 0x000000deff1f723e */ /* 0x000fe200048070ff */
[----:B--2---:R-:W2:Y:S01]  /*c570*/  LDL.LU R227, [R1+0xc] ;  /* 0x00000c0001e37983 */ /* 0x004ea20000300800 */
[----:B------:R-:W-:Y:S01]  /*c580*/  F2FP.SATFINITE.E4M3.F32.PACK_AB_MERGE_C R221, RZ, R221, RZ ;  /* 0x000000ddffdd723e */ /* 0x000fe200048070ff */
[----:B------:R-:W-:Y:S02]  /*c590*/  FMUL R220, R220, UR27 ;  /* 0x0000001bdcdc7c20 */ /* 0x000fe40008400000 */
[----:B------:R-:W3:Y:S04]  /*c5a0*/  LDL.LU R224, [R1+0x8] ;  /* 0x0000080001e07983 */ /* 0x000ee80000300800 */
[----:B------:R-:W4:Y:S04]  /*c5b0*/  LDL.LU R222, [R1+0x4] ;  /* 0x0000040001de7983 */ /* 0x000f280000300800 */
[----:B------:R1:W-:Y:S04]  /*c5c0*/  @!P3 STG.E.U8 desc[UR24][R26.64], R225 ;  /* 0x000000e11a00b986 */ /* 0x0003e8000c101118 */
[----:B------:R0:W-:Y:S04]  /*c5d0*/  @!P4 STG.E.U8 desc[UR24][R26.64+0x1], R29 ;  /* 0x0000011d1a00c986 */ /* 0x0001e8000c101118 */
[----:B------:R0:W-:Y:S04]  /*c5e0*/  @!P5 STG.E.U8 desc[UR24][R24.64+0x8], R223 ;  /* 0x000008df1800d986 */ /* 0x0001e8000c101118 */
[----:B-1----:R-:W2:Y:S04]  /*c5f0*/  LDL.LU R225, [R1+0x1c] ;  /* 0x00001c0001e17983 */ /* 0x002ea80000300800 */
[----:B------:R-:W-:Y:S01]  /*c600*/  @!P6 STG.E.U8 desc[UR24][R24.64+0x9], R31 ;  /* 0x0000091f1800e986 */ /* 0x000fe2000c101118 */
[----:B0-----:R-:W-:-:S03]  /*c610*/  F2FP.SATFINITE.E4M3.F32.PACK_AB_MERGE_C R29, RZ, R220, RZ ;  /* 0x000000dcff1d723e */ /* 0x001fc600048070ff */
[----:B------:R-:W2:Y:S01]  /*c620*/  LDL.LU R223, [R1+0x18] ;  /* 0x0000180001df7983 */ /* 0x000ea20000300800 */
[----:B------:R-:W-:-:S03]  /*c630*/  ISETP.LT.OR P3, PT, R34, 0xa, !P0 ;  /* 0x0000000a2200780c */ /* 0x000fc60004761670 */
[----:B------:R0:W-:Y:S04]  /*c640*/  @!P2 STG.E.U8 desc[UR24][R26.64+0x8], R221 ;  /* 0x000008dd1a00a986 */ /* 0x0001e8000c101118 */
[----:B0-----:R-:W2:Y:S01]  /*c650*/  LDL.LU R221, [R1+0x14] ;  /* 0x0000140001dd7983 */ /* 0x001ea20000300800 */
[C---:B------:R-:W-:Y:S01]  /*c660*/  ISETP.LT.OR P2, PT, R34.reuse, 0x11, !P1 ;  /* 0x000000112200780c */ /* 0x040fe20004f41670 */
[----:B------:R-:W-:Y:S01]  /*c670*/  FMUL R219, R219, UR27 ;  /* 0x0000001bdbdb7c20 */ /* 0x000fe20008400000 */
[C---:B------:R-:W-:Y:S01]  /*c680*/  ISETP.LT.OR P4, PT, R34.reuse, 0x12, !P1 ;  /* 0x000000122200780c */ /* 0x040fe20004f81670 */
[----:B------:R-:W3:Y:S01]  /*c690*/  LDL.LU R220, [R1] ;  /* 0x0000000001dc7983 */ /* 0x000ee20000300800 */
[----:B------:R-:W-:Y:S01]  /*c6a0*/  ISETP.LT.OR P5, PT, R34, 0x11, !P0 ;  /* 0x000000112200780c */ /* 0x000fe200047a1670 */
[----:B------:R-:W-:Y:S01]  /*c6b0*/  FMUL R218, R218, UR27 ;  /* 0x0000001bdada7c20 */ /* 0x000fe20008400000 */
[----:B------:R-:W-:Y:S01]  /*c6c0*/  ISETP.LT.OR P6, PT, R34, 0x12, !P0 ;  /* 0x000000122200780c */ /* 0x000fe200047c1670 */
[----:B------:R-:W-:Y:S01]  /*c6d0*/  FMUL R217, R217, UR27 ;  /* 0x0000001bd9d97c20 */ /* 0x000fe20008400000 */
[----:B------:R-:W-:Y:S01]  /*c6e0*/  FMUL R216, R216, UR27 ;  /* 0x0000001bd8d87c20 */ /* 0x000fe20008400000 */
[----:B------:R-:W-:-:S02]  /*c6f0*/  F2FP.SATFINITE.E4M3.F32.PACK_AB_MERGE_C R219, RZ, R219, RZ ;  /* 0x000000dbffdb723e */ /* 0x000fc400048070ff */
[----:B------:R-:W-:Y:S02]  /*c700*/  F2FP.SATFINITE.E4M3.F32.PACK_AB_MERGE_C R31, RZ, R218, RZ ;  /* 0x000000daff1f723e */ /* 0x000fe400048070ff */
[----:B------:R-:W-:Y:S02]  /*c710*/  F2FP.SATFINITE.E4M3.F32.PACK_AB_MERGE_C R217, RZ, R217, RZ ;  /* 0x000000d9ffd9723e */ /* 0x000fe400048070ff */
[----:B------:R-:W-:Y:S01]  /*c720*/  F2FP.SATFINITE.E4M3.F32.PACK_AB_MERGE_C R33, RZ, R216, RZ ;  /* 0x000000d8ff21723e */ /* 0x000fe200048070ff */
[----:B------:R0:W-:Y:S01]  /*c730*/  @!P3 STG.E.U8 desc[UR24][R26.64+0x9], R29 ;  /* 0x0000091d1a00b986 */ /* 0x0001e2000c101118 */
[----:B------:R-:W-:-:S03]  /*c740*/  ISETP.LT.OR P3, PT, R34, 0x19, !P1 ;  /* 0x000000192200780c */ /* 0x000fc60004f61670 */
[----:B------:R-:W-:Y:S01]  /*c750*/  @!P2 STG.E.U8 desc[UR24][R24.64+0x10], R219 ;  /* 0x000010db1800a986 */ /* 0x000fe2000c101118 */
[----:B------:R-:W-:-:S03]  /*c760*/  ISETP.LT.OR P2, PT, R34, 0x21, !P1 ;  /* 0x000000212200780c */ /* 0x000fc60004f41670 */
[----:B------:R1:W-:Y:S01]  /*c770*/  @!P4 STG.E.U8 desc[UR24][R24.64+0x11], R31 ;  /* 0x0000111f1800c986 */ /* 0x0003e2000c101118 */
[----:B------:R-:W-:-:S03]  /*c780*/  ISETP.LT.OR P4, PT, R34, 0x1a, !P1 ;  /* 0x0000001a2200780c */ /* 0x000fc60004f81670 */
[----:B------:R-:W-:Y:S01]  /*c790*/  @!P5 STG.E.U8 desc[UR24][R26.64+0x10], R217 ;  /* 0x000010d91a00d986 */ /* 0x000fe2000c101118 */
[----:B------:R-:W-:-:S03]  /*c7a0*/  ISETP.LT.OR P5, PT, R34, 0x19, !P0 ;  /* 0x000000192200780c */ /* 0x000fc600047a1670 */
[----:B------:R-:W-:Y:S01]  /*c7b0*/  @!P6 STG.E.U8 desc[UR24][R26.64+0x11], R33 ;  /* 0x000011211a00e986 */ /* 0x000fe2000c101118 */
[----:B------:R-:W-:Y:S01]  /*c7c0*/  ISETP.LT.OR P6, PT, R34, 0x1a, !P0 ;  /* 0x0000001a2200780c */ /* 0x000fe200047c1670 */
[----:B------:R-:W-:Y:S01]  /*c7d0*/  FMUL R215, R215, UR27 ;  /* 0x0000001bd7d77c20 */ /* 0x000fe20008400000 */
[----:B------:R-:W-:Y:S01]  /*c7e0*/  FMUL R214, R214, UR27 ;  /* 0x0000001bd6d67c20 */ /* 0x000fe20008400000 */
[----:B------:R-:W-:Y:S01]  /*c7f0*/  FMUL R213, R213, UR27 ;  /* 0x0000001bd5d57c20 */ /* 0x000fe20008400000 */
[----:B------:R-:W-:Y:S01]  /*c800*/  FMUL R212, R212, UR27 ;  /* 0x0000001bd4d47c20 */ /* 0x000fe20008400000 */
[----:B------:R-:W-:Y:S01]  /*c810*/  FMUL R211, R211, UR27 ;  /* 0x0000001bd3d37c20 */ /* 0x000fe20008400000 */
[----:B------:R-:W-:Y:S02]  /*c820*/  F2FP.SATFINITE.E4M3.F32.PACK_AB_MERGE_C R215, RZ, R215, RZ ;  /* 0x000000d7ffd7723e */ /* 0x000fe400048070ff */
[----:B0-----:R-:W-:Y:S02]  /*c830*/  F2FP.SATFINITE.E4M3.F32.PACK_AB_MERGE_C R29, RZ, R214, RZ ;  /* 0x000000d6ff1d723e */ /* 0x001fe400048070ff */
[----:B------:R-:W-:-:S02]  /*c840*/  F2FP.SATFINITE.E4M3.F32.PACK_AB_MERGE_C R213, RZ, R213, RZ ;  /* 0x000000d5ffd5723e */ /* 0x000fc400048070ff */
[----:B-1----:R-:W-:Y:S02]  /*c850*/  F2FP.SATFINITE.E4M3.F32.PACK_AB_MERGE_C R31, RZ, R212, RZ ;  /* 0x000000d4ff1f723e */ /* 0x002fe400048070ff */
[----:B------:R-:W-:Y:S01]  /*c860*/  F2FP.SATFINITE.E4M3.F32.PACK_AB_MERGE_C R211, RZ, R211, RZ ;  /* 0x000000d3ffd3723e */ /* 0x000fe200048070ff */
[----:B------:R-:W-:Y:S01]  /*c870*/  @!P3 STG.E.U8 desc[UR24][R24.64+0x18], R215 ;  /* 0x000018d71800b986 */ /* 0x000fe2000c101118 */
[----:B------:R-:W-:-:S03]  /*c880*/  ISETP.LT.OR P3, PT, R34, 0x22, !P1 ;  /* 0x000000222200780c */ /* 0x000fc60004f61670 */
[----:B------:R0:W-:Y:S01]  /*c890*/  @!P4 STG.E.U8 desc[UR24][R24.64+0x19], R29 ;  /* 0x0000191d1800c986 */ /* 0x0001e2000c101118 */
[----:B------:R-:W-:-:S03]  /*c8a0*/  ISETP.LT.OR P4, PT, R34, 0x22, !P0 ;  /* 0x000000222200780c */ /* 0x000fc60004781670 */
[----:B------:R-:W-:Y:S01]  /*c8b0*/  @!P5 STG.E.U8 desc[UR24][R26.64+0x18], R213 ;  /* 0x000018d51a00d986 */ /* 0x000fe2000c101118 */
[----:B------:R-:W-:-:S03]  /*c8c0*/  ISETP.LT.OR P5, PT, R34, 0x29, !P1 ;  /* 0x000000292200780c */ /* 0x000fc60004fa1670 */
[----:B------:R1:W-:Y:S01]  /*c8d0*/  @!P6 STG.E.U8 desc[UR24][R26.64+0x19], R31 ;  /* 0x0000191f1a00e986 */ /* 0x0003e2000c101118 */
        /* <DEDUP_REMOVED lines=8> */
[----:B0-----:R-:W-:Y:S02]  /*c960*/  F2FP.SATFINITE.E4M3.F32.PACK_AB_MERGE_C R29, RZ, R210, RZ ;  /* 0x000000d2ff1d723e */ /* 0x001fe400048070ff */
[----:B------:R-:W-:Y:S02]  /*c970*/  F2FP.SATFINITE.E4M3.F32.PACK_AB_MERGE_C R209, RZ, R209, RZ ;  /* 0x000000d1ffd1723e */ /* 0x000fe400048070ff */
[----:B-1----:R-:W-:-:S02]  /*c980*/  F2FP.SATFINITE.E4M3.F32.PACK_AB_MERGE_C R31, RZ, R208, RZ ;  /* 0x000000d0ff1f723e */ /* 0x002fc400048070ff */
        /* <DEDUP_REMOVED lines=228> */
[----:B------:R-:W-:Y:S01]  /*d7d0*/  @!P6 STG.E.U8 desc[UR24][R26.64+0x91], R31 ;  /* 0x0000911f1a00e986 */ /* 0x000fe2000c101118 */
[----:B------:R-:W-:-:S03]  /*d7e0*/  ISETP.LT.OR P6, PT, R34, 0xa2, !P1 ;  /* 0x000000a22200780c */ /* 0x000fc60004fc1670 */
[----:B------:R1:W-:Y:S01]  /*d7f0*/  @!P2 STG.E.U8 desc[UR24][R24.64+0x98], R23 ;  /* 0x000098171800a986 */ /* 0x0003e2000c101118 */
        /* <DEDUP_REMOVED lines=8> */
[----:B------:R-:W-:-:S02]  /*d880*/  F2FP.SATFINITE.E4M3.F32.PACK_AB_MERGE_C R19, RZ, R19, RZ ;  /* 0x00000013ff13723e */ /* 0x000fc400048070ff */
[----:B-1----:R-:W-:Y:S02]  /*d890*/  F2FP.SATFINITE.E4M3.F32.PACK_AB_MERGE_C R23, RZ, R20, RZ ;  /* 0x00000014ff17723e */ /* 0x002fe400048070ff */
[----:B------:R-:W-:Y:S01]  /*d8a0*/  F2FP.SATFINITE.E4M3.F32.PACK_AB_MERGE_C R31, RZ, R18, RZ ;  /* 0x00000012ff1f723e */ /* 0x000fe200048070ff */
[----:B------:R-:W-:Y:S01]  /*d8b0*/  @!P3 STG.E.U8 desc[UR24][R24.64+0x99], R29 ;  /* 0x0000991d1800b986 */ /* 0x000fe2000c101118 */
[----:B------:R-:W-:-:S03]  /*d8c0*/  ISETP.LT.OR P3, PT, R34, 0xa1, !P0 ;  /* 0x000000a12200780c */ /* 0x000fc60004761670 */
[----:B------:R-:W-:Y:S01]  /*d8d0*/  @!P2 STG.E.U8 desc[UR24][R26.64+0x98], R21 ;  /* 0x000098151a00a986 */ /* 0x000fe2000c101118 */
        /* <DEDUP_REMOVED lines=15> */
[----:B------:R-:W-:Y:S02]  /*d9d0*/  F2FP.SATFINITE.E4M3.F32.PACK_AB_MERGE_C R21, RZ, R14, RZ ;  /* 0x0000000eff15723e */ /* 0x000fe400048070ff */
[----:B------:R-:W-:Y:S01]  /*d9e0*/  F2FP.SATFINITE.E4M3.F32.PACK_AB_MERGE_C R13, RZ, R13, RZ ;  /* 0x0000000dff0d723e */ /* 0x000fe200048070ff */
[----:B------:R-:W-:Y:S01]  /*d9f0*/  @!P3 STG.E.U8 desc[UR24][R26.64+0xa0], R17 ;  /* 0x0000a0111a00b986 */ /* 0x000fe2000c101118 */
[----:B------:R-:W-:-:S03]  /*da00*/  ISETP.LT.OR P3, PT, R34, 0xaa, !P0 ;  /* 0x000000aa2200780c */ /* 0x000fc60004761670 */
[----:B------:R-:W-:Y:S01]  /*da10*/  @!P4 STG.E.U8 desc[UR24][R26.64+0xa1], R19 ;  /* 0x0000a1131a00c986 */ /* 0x000fe2000c101118 */
[----:B------:R-:W-:-:S03]  /*da20*/  ISETP.LT.OR P4, PT, R34, 0xb2, !P1 ;  /* 0x000000b22200780c */ /* 0x000fc60004f81670 */
[----:B------:R0:W-:Y:S01]  /*da30*/  @!P5 STG.E.U8 desc[UR24][R24.64+0xa8], R15 ;  /* 0x0000a80f1800d986 */ /* 0x0001e2000c101118 */
[----:B------:R-:W-:-:S03]  /*da40*/  ISETP.LT.OR P5, PT, R34, 0xb1, !P0 ;  /* 0x000000b12200780c */ /* 0x000fc600047a1670 */
[----:B------:R-:W-:Y:S01]  /*da50*/  @!P6 STG.E.U8 desc[UR24][R24.64+0xa9], R21 ;  /* 0x0000a9151800e986 */ /* 0x000fe2000c101118 */
[----:B------:R-:W-:-:S03]  /*da60*/  FMUL R12, R12, UR27 ;  /* 0x0000001b0c0c7c20 */ /* 0x000fc60008400000 */
[----:B------:R1:W-:Y:S01]  /*da70*/  @!P2 STG.E.U8 desc[UR24][R26.64+0xa8], R13 ;  /* 0x0000a80d1a00a986 */ /* 0x0003e2000c101118 */
[----:B------:R-:W-:Y:S01]  /*da80*/  ISETP.LT.OR P2, PT, R34, 0xb1, !P1 ;  /* 0x000000b12200780c */ /* 0x000fe20004f41670 */
[----:B------:R-:W-:Y:S01]  /*da90*/  FMUL R11, R11, UR27 ;  /* 0x0000001b0b0b7c20 */ /* 0x000fe20008400000 */
[----:B------:R-:W-:Y:S01]  /*daa0*/  FMUL R10, R10, UR27 ;  /* 0x0000001b0a0a7c20 */ /* 0x000fe20008400000 */
[----:B------:R-:W-:Y:S01]  /*dab0*/  FMUL R9, R9, UR27 ;  /* 0x0000001b09097c20 */ /* 0x000fe20008400000 */
[----:B------:R-:W-:Y:S02]  /*dac0*/  ISETP.LT.OR P6, PT, R34, 0xb2, !P0 ;  /* 0x000000b22200780c */ /* 0x000fe400047c1670 */
[----:B0-----:R-:W-:Y:S01]  /*dad0*/  F2FP.SATFINITE.E4M3.F32.PACK_AB_MERGE_C R15, RZ, R12, RZ ;  /* 0x0000000cff0f723e */ /* 0x001fe200048070ff */
[----:B------:R-:W-:Y:S01]  /*dae0*/  FMUL R8, R8, UR27 ;  /* 0x0000001b08087c20 */ /* 0x000fe20008400000 */
[----:B------:R-:W-:Y:S02]  /*daf0*/  F2FP.SATFINITE.E4M3.F32.PACK_AB_MERGE_C R11, RZ, R11, RZ ;  /* 0x0000000bff0b723e */ /* 0x000fe400048070ff */
[----:B------:R-:W-:-:S02]  /*db00*/  F2FP.SATFINITE.E4M3.F32.PACK_AB_MERGE_C R9, RZ, R9, RZ ;  /* 0x00000009ff09723e */ /* 0x000fc400048070ff */
[----:B-1----:R-:W-:Y:S01]  /*db10*/  F2FP.SATFINITE.E4M3.F32.PACK_AB_MERGE_C R13, RZ, R10, RZ ;  /* 0x0000000aff0d723e */ /* 0x002fe200048070ff */
[----:B------:R-:W-:Y:S01]  /*db20*/  @!P3 STG.E.U8 desc[UR24][R26.64+0xa9], R15 ;  /* 0x0000a90f1a00b986 */ /* 0x000fe2000c101118 */
[----:B------:R-:W-:Y:S02]  /*db30*/  F2FP.SATFINITE.E4M3.F32.PACK_AB_MERGE_C R17, RZ, R8, RZ ;  /* 0x00000008ff11723e */ /* 0x000fe400048070ff */
[C---:B------:R-:W-:Y:S01]  /*db40*/  ISETP.LT.OR P3, PT, R34.reuse, 0xb9, !P1 ;  /* 0x000000b92200780c */ /* 0x040fe20004f61670 */
[----:B------:R-:W-:Y:S04]  /*db50*/  @!P2 STG.E.U8 desc[UR24][R24.64+0xb0], R11 ;  /* 0x0000b00b1800a986 */ /* 0x000fe8000c101118 */
[----:B------:R-:W-:Y:S01]  /*db60*/  @!P4 STG.E.U8 desc[UR24][R24.64+0xb1], R13 ;  /* 0x0000b10d1800c986 */ /* 0x000fe2000c101118 */
[----:B------:R-:W-:-:S03]  /*db70*/  ISETP.LT.OR P4, PT, R34, 0xba, !P1 ;  /* 0x000000ba2200780c */ /* 0x000fc60004f81670 */
[----:B------:R0:W-:Y:S01]  /*db80*/  @!P5 STG.E.U8 desc[UR24][R26.64+0xb0], R9 ;  /* 0x0000b0091a00d986 */ /* 0x0001e2000c101118 */
[----:B------:R-:W-:Y:S01]  /*db90*/  ISETP.LT.OR P5, PT, R34, 0xb9, !P0 ;  /* 0x000000b92200780c */ /* 0x000fe200047a1670 */
[----:B------:R-:W-:Y:S01]  /*dba0*/  FMUL R7, R7, UR27 ;  /* 0x0000001b07077c20 */ /* 0x000fe20008400000 */
[----:B------:R-:W-:Y:S01]  /*dbb0*/  FMUL R6, R6, UR27 ;  /* 0x0000001b06067c20 */ /* 0x000fe20008400000 */
[----:B-----5:R-:W-:Y:S01]  /*dbc0*/  FMUL R5, R5, UR27 ;  /* 0x0000001b05057c20 */ /* 0x020fe20008400000 */
[----:B------:R-:W-:Y:S01]  /*dbd0*/  @!P6 STG.E.U8 desc[UR24][R26.64+0xb1], R17 ;  /* 0x0000b1111a00e986 */ /* 0x000fe2000c101118 */
[C---:B------:R-:W-:Y:S02]  /*dbe0*/  ISETP.LT.OR P6, PT, R34.reuse, 0xba, !P0 ;  /* 0x000000ba2200780c */ /* 0x040fe400047c1670 */
[----:B------:R-:W-:Y:S01]  /*dbf0*/  ISETP.LT.OR P2, PT, R34, 0xc1, !P1 ;  /* 0x000000c12200780c */ /* 0x000fe20004f41670 */
[----:B------:R-:W-:Y:S01]  /*dc00*/  FMUL R4, R4, UR27 ;  /* 0x0000001b04047c20 */ /* 0x000fe20008400000 */
[----:B------:R-:W-:-:S02]  /*dc10*/  F2FP.SATFINITE.E4M3.F32.PACK_AB_MERGE_C R7, RZ, R7, RZ ;  /* 0x00000007ff07723e */ /* 0x000fc400048070ff */
[----:B0-----:R-:W-:Y:S01]  /*dc20*/  F2FP.SATFINITE.E4M3.F32.PACK_AB_MERGE_C R9, RZ, R6, RZ ;  /* 0x00000006ff09723e */ /* 0x001fe200048070ff */
[----:B------:R-:W-:Y:S01]  /*dc30*/  FMUL R3, R3, UR27 ;  /* 0x0000001b03037c20 */ /* 0x000fe20008400000 */
[----:B------:R-:W-:Y:S01]  /*dc40*/  F2FP.SATFINITE.E4M3.F32.PACK_AB_MERGE_C R5, RZ, R5, RZ ;  /* 0x00000005ff05723e */ /* 0x000fe200048070ff */
[----:B------:R-:W-:Y:S01]  /*dc50*/  FMUL R2, R2, UR27 ;  /* 0x0000001b02027c20 */ /* 0x000fe20008400000 */
[----:B------:R0:W-:Y:S01]  /*dc60*/  @!P3 STG.E.U8 desc[UR24][R24.64+0xb8], R7 ;  /* 0x0000b8071800b986 */ /* 0x0001e2000c101118 */
[----:B------:R-:W-:Y:S01]  /*dc70*/  F2FP.SATFINITE.E4M3.F32.PACK_AB_MERGE_C R11, RZ, R4, RZ ;  /* 0x00000004ff0b723e */ /* 0x000fe200048070ff */
[----:B------:R-:W-:Y:S02]  /*dc80*/  FMUL R0, R0, UR27 ;  /* 0x0000001b00007c20 */ /* 0x000fe40008400000 */
[----:B------:R-:W-:Y:S01]  /*dc90*/  @!P4 STG.E.U8 desc[UR24][R24.64+0xb9], R9 ;  /* 0x0000b9091800c986 */ /* 0x000fe2000c101118 */
[----:B------:R-:W-:Y:S01]  /*dca0*/  F2FP.SATFINITE.E4M3.F32.PACK_AB_MERGE_C R13, RZ, R3, RZ ;  /* 0x00000003ff0d723e */ /* 0x000fe200048070ff */
[----:B----4-:R-:W-:-:S02]  /*dcb0*/  FMUL R4, R222, UR27 ;  /* 0x0000001bde047c20 */ /* 0x010fc40008400000 */
[----:B------:R1:W-:Y:S04]  /*dcc0*/  @!P5 STG.E.U8 desc[UR24][R26.64+0xb8], R5 ;  /* 0x0000b8051a00d986 */ /* 0x0003e8000c101118 */
[----:B------:R-:W4:Y:S01]  /*dcd0*/  LDL.LU R222, [R1+0x20] ;  /* 0x0000200001de7983 */ /* 0x000f220000300800 */
[----:B---3--:R-:W-:Y:S01]  /*dce0*/  FMUL R3, R220, UR27 ;  /* 0x0000001bdc037c20 */ /* 0x008fe20008400000 */
[----:B0-----:R-:W-:Y:S02]  /*dcf0*/  F2FP.SATFINITE.E4M3.F32.PACK_AB_MERGE_C R7, RZ, R0, RZ ;  /* 0x00000000ff07723e */ /* 0x001fe400048070ff */
[----:B------:R-:W-:Y:S01]  /*dd00*/  @!P6 STG.E.U8 desc[UR24][R26.64+0xb9], R11 ;  /* 0x0000b90b1a00e986 */ /* 0x000fe2000c101118 */
[----:B-1----:R-:W-:Y:S01]  /*dd10*/  F2FP.SATFINITE.E4M3.F32.PACK_AB_MERGE_C R5, RZ, R2, RZ ;  /* 0x00000002ff05723e */ /* 0x002fe200048070ff */
[----:B------:R-:W-:-:S02]  /*dd20*/  FMUL R2, R224, UR27 ;  /* 0x0000001be0027c20 */ /* 0x000fc40008400000 */
[----:B------:R-:W3:Y:S01]  /*dd30*/  LDL.LU R224, [R1+0x24] ;  /* 0x0000240001e07983 */ /* 0x000ee20000300800 */
[----:B--2---:R-:W-:-:S03]  /*dd40*/  FMUL R0, R227, UR27 ;  /* 0x0000001be3007c20 */ /* 0x004fc60008400000 */
[----:B------:R0:W-:Y:S04]  /*dd50*/  @!P2 STG.E.U8 desc[UR24][R24.64+0xc0], R13 ;  /* 0x0000c00d1800a986 */ /* 0x0001e8000c101118 */
[----:B------:R-:W2:Y:S04]  /*dd60*/  LDL.LU R220, [R1+0x28] ;  /* 0x0000280001dc7983 */ /* 0x000ea80000300800 */
[----:B------:R-:W2:Y:S01]  /*dd70*/  LDL.LU R227, [R1+0x2c] ;  /* 0x00002c0001e37983 */ /* 0x000ea20000300800 */
[----:B0-----:R-:W-:Y:S01]  /*dd80*/  F2FP.SATFINITE.E4M3.F32.PACK_AB_MERGE_C R13, RZ, R2, RZ ;  /* 0x00000002ff0d723e */ /* 0x001fe200048070ff */
[----:B------:R-:W-:-:S02]  /*dd90*/  FMUL R2, R226, UR27 ;  /* 0x0000001be2027c20 */ /* 0x000fc40008400000 */
[----:B------:R-:W2:Y:S01]  /*dda0*/  LDL.LU R226, [R1+0x30] ;  /* 0x0000300001e27983 */ /* 0x000ea20000300800 */
[C---:B------:R-:W-:Y:S02]  /*ddb0*/  ISETP.LT.OR P3, PT, R34.reuse, 0xc2, !P1 ;  /* 0x000000c22200780c */ /* 0x040fe40004f61670 */
[C---:B------:R-:W-:Y:S02]  /*ddc0*/  ISETP.LT.OR P4, PT, R34.reuse, 0xc2, !P0 ;  /* 0x000000c22200780c */ /* 0x040fe40004781670 */
[C---:B------:R-:W-:Y:S02]  /*ddd0*/  ISETP.LT.OR P2, PT, R34.reuse, 0xc1, !P0 ;  /* 0x000000c12200780c */ /* 0x040fe40004741670 */
[C---:B------:R-:W-:Y:S02]  /*dde0*/  ISETP.LT.OR P6, PT, R34.reuse, 0xca, !P1 ;  /* 0x000000ca2200780c */ /* 0x040fe40004fc1670 */
[----:B------:R-:W-:Y:S02]  /*ddf0*/  F2FP.SATFINITE.E4M3.F32.PACK_AB_MERGE_C R9, RZ, R3, RZ ;  /* 0x00000003ff09723e */ /* 0x000fe400048070ff */
[----:B------:R-:W-:-:S03]  /*de00*/  ISETP.LT.OR P5, PT, R34, 0xc9, !P1 ;  /* 0x000000c92200780c */ /* 0x000fc60004fa1670 */
[----:B------:R0:W-:Y:S01]  /*de10*/  @!P3 STG.E.U8 desc[UR24][R24.64+0xc1], R5 ;  /* 0x0000c1051800b986 */ /* 0x0001e2000c101118 */
[----:B------:R-:W-:-:S03]  /*de20*/  ISETP.LT.OR P3, PT, R34, 0xc9, !P0 ;  /* 0x000000c92200780c */ /* 0x000fc60004761670 */
[----:B------:R-:W-:Y:S01]  /*de30*/  @!P4 STG.E.U8 desc[UR24][R26.64+0xc1], R9 ;  /* 0x0000c1091a00c986 */ /* 0x000fe2000c101118 */
[----:B------:R-:W-:Y:S01]  /*de40*/  ISETP.LT.OR P4, PT, R34, 0xca, !P0 ;  /* 0x000000ca2200780c */ /* 0x000fe20004781670 */
[----:B------:R-:W-:Y:S02]  /*de50*/  FMUL R3, R221, UR27 ;  /* 0x0000001bdd037c20 */ /* 0x000fe40008400000 */
[----:B------:R-:W2:Y:S01]  /*de60*/  LDL.LU R221, [R1+0x34] ;  /* 0x0000340001dd7983 */ /* 0x000ea20000300800 */
[----:B0-----:R-:W-:Y:S01]  /*de70*/  F2FP.SATFINITE.E4M3.F32.PACK_AB_MERGE_C R5, RZ, R0, RZ ;  /* 0x00000000ff05723e */ /* 0x001fe200048070ff */
[----:B------:R-:W-:Y:S01]  /*de80*/  FMUL R0, R225, UR27 ;  /* 0x0000001be1007c20 */ /* 0x000fe20008400000 */
[----:B------:R-:W-:Y:S01]  /*de90*/  F2FP.SATFINITE.E4M3.F32.PACK_AB_MERGE_C R11, RZ, R4, RZ ;  /* 0x00000004ff0b723e */ /* 0x000fe200048070ff */
[----:B------:R0:W-:Y:S01]  /*dea0*/  @!P2 STG.E.U8 desc[UR24][R26.64+0xc0], R7 ;  /* 0x0000c0071a00a986 */ /* 0x0001e2000c101118 */
[----:B------:R-:W-:-:S03]  /*deb0*/  FMUL R4, R223, UR27 ;  /* 0x0000001bdf047c20 */ /* 0x000fc60008400000 */
[----:B------:R1:W-:Y:S04]  /*dec0*/  @!P6 STG.E.U8 desc[UR24][R24.64+0xc9], R13 ;  /* 0x0000c90d1800e986 */ /* 0x0003e8000c101118 */
[----:B------:R-:W2:Y:S01]  /*ded0*/  LDL.LU R223, [R1+0x38] ;  /* 0x0000380001df7983 */ /* 0x000ea20000300800 */
[----:B0-----:R-:W-:-:S03]  /*dee0*/  F2FP.SATFINITE.E4M3.F32.PACK_AB_MERGE_C R7, RZ, R2, RZ ;  /* 0x00000002ff07723e */ /* 0x001fc600048070ff */
[----:B------:R-:W2:Y:S01]  /*def0*/  LDL.LU R225, [R1+0x3c] ;  /* 0x00003c0001e17983 */ /* 0x000ea20000300800 */
[----:B-1----:R-:W-:-:S03]  /*df00*/  F2FP.SATFINITE.E4M3.F32.PACK_AB_MERGE_C R13, RZ, R0, RZ ;  /* 0x00000000ff0d723e */ /* 0x002fc600048070ff */
[----:B------:R-:W-:Y:S04]  /*df10*/  @!P5 STG.E.U8 desc[UR24][R24.64+0xc8], R11 ;  /* 0x0000c80b1800d986 */ /* 0x000fe8000c101118 */
[----:B------:R0:W-:Y:S04]  /*df20*/  @!P3 STG.E.U8 desc[UR24][R26.64+0xc8], R5 ;  /* 0x0000c8051a00b986 */ /* 0x0001e8000c101118 */
[----:B------:R1:W-:Y:S01]  /*df30*/  @!P4 STG.E.U8 desc[UR24][R26.64+0xc9], R7 ;  /* 0x0000c9071a00c986 */ /* 0x0003e2000c101118 */
[----:B----4-:R-:W-:-:S03]  /*df40*/  FMUL R0, R222, UR27 ;  /* 0x0000001bde007c20 */ /* 0x010fc60008400000 */
[----:B------:R-:W4:Y:S02]  /*df50*/  LDL.LU R222, [R1+0x40] ;  /* 0x0000400001de7983 */ /* 0x000f240000300800 */
[----:B0-----:R-:W-:Y:S01]  /*df60*/  F2FP.SATFINITE.E4M3.F32.PACK_AB_MERGE_C R5, RZ, R0, RZ ;  /* 0x00000000ff05723e */ /* 0x001fe200048070ff */
[----:B---3--:R-:W-:Y:S02]  /*df70*/  FMUL R2, R224, UR27 ;  /* 0x0000001be0027c20 */ /* 0x008fe40008400000 */
[----:B------:R-:W3:Y:S03]  /*df80*/  LDL.LU R224, [R1+0x44] ;  /* 0x0000440001e07983 */ /* 0x000ee60000300800 */
[----:B-1----:R-:W-:Y:S01]  /*df90*/  F2FP.SATFINITE.E4M3.F32.PACK_AB_MERGE_C R7, RZ, R2, RZ ;  /* 0x00000002ff07723e */ /* 0x002fe200048070ff */
[----:B--2---:R-:W-:Y:S02]  /*dfa0*/  FMUL R0, R227, UR27 ;  /* 0x0000001be3007c20 */ /* 0x004fe40008400000 */
[----:B------:R-:W2:Y:S01]  /*dfb0*/  LDL.LU R227, [R1+0x48] ;  /* 0x0000480001e37983 */ /* 0x000ea20000300800 */
[----:B------:R-:W-:-:S03]  /*dfc0*/  FMUL R2, R226, UR27 ;  /* 0x0000001be2027c20 */ /* 0x000fc60008400000 */
[----:B------:R-:W2:Y:S01]  /*dfd0*/  LDL.LU R226, [R1+0x4c] ;  /* 0x00004c0001e27983 */ /* 0x000ea20000300800 */
[C---:B------:R-:W-:Y:S02]  /*dfe0*/  ISETP.LT.OR P5, PT, R34.reuse, 0xd1, !P1 ;  /* 0x000000d12200780c */ /* 0x040fe40004fa1670 */
[C---:B------:R-:W-:Y:S01]  /*dff0*/  ISETP.LT.OR P6, PT, R34.reuse, 0xd2, !P1 ;  /* 0x000000d22200780c */ /* 0x040fe20004fc1670 */
[----:B------:R-:W2:Y:S01]  /*e000*/  LDL.LU R218, [R1+0x50] ;  /* 0x0000500001da7983 */ /* 0x000ea20000300800 */
[C---:B------:R-:W-:Y:S02]  /*e010*/  ISETP.LT.OR P2, PT, R34.reuse, 0xd1, !P0 ;  /* 0x000000d12200780c */ /* 0x040fe40004741670 */
[----:B------:R-:W-:Y:S02]  /*e020*/  F2FP.SATFINITE.E4M3.F32.PACK_AB_MERGE_C R9, RZ, R3, RZ ;  /* 0x00000003ff09723e */ /* 0x000fe400048070ff */
[----:B------:R-:W-:Y:S02]  /*e030*/  F2FP.SATFINITE.E4M3.F32.PACK_AB_MERGE_C R11, RZ, R4, RZ ;  /* 0x00000004ff0b723e */ /* 0x000fe400048070ff */
[----:B------:R-:W-:-:S03]  /*e040*/  ISETP.LT.OR P3, PT, R34, 0xd2, !P0 ;  /* 0x000000d22200780c */ /* 0x000fc60004761670 */
[----:B------:R-:W-:Y:S01]  /*e050*/  @!P5 STG.E.U8 desc[UR24][R24.64+0xd0], R9 ;  /* 0x0000d0091800d986 */ /* 0x000fe2000c101118 */
[----:B------:R-:W-:-:S03]  /*e060*/  ISETP.LT.OR P4, PT, R34, 0xd9, !P0 ;  /* 0x000000d92200780c */ /* 0x000fc60004781670 */
[----:B------:R0:W-:Y:S01]  /*e070*/  @!P6 STG.E.U8 desc[UR24][R24.64+0xd1], R11 ;  /* 0x0000d10b1800e986 */ /* 0x0001e2000c101118 */
[----:B------:R-:W-:-:S03]  /*e080*/  ISETP.LT.OR P6, PT, R34, 0xda, !P1 ;  /* 0x000000da2200780c */ /* 0x000fc60004fc1670 */
[----:B------:R1:W-:Y:S01]  /*e090*/  @!P2 STG.E.U8 desc[UR24][R26.64+0xd0], R13 ;  /* 0x0000d00d1a00a986 */ /* 0x0003e2000c101118 */
[----:B------:R-:W-:Y:S01]  /*e0a0*/  ISETP.LT.OR P2, PT, R34, 0xd9, !P1 ;  /* 0x000000d92200780c */ /* 0x000fe20004f41670 */
[----:B------:R-:W-:Y:S02]  /*e0b0*/  FMUL R3, R220, UR27 ;  /* 0x0000001bdc037c20 */ /* 0x000fe40008400000 */
[----:B------:R-:W2:Y:S01]  /*e0c0*/  LDL.LU R220, [R1+0x54] ;  /* 0x0000540001dc7983 */ /* 0x000ea20000300800 */
[----:B0-----:R-:W-:Y:S01]  /*e0d0*/  F2FP.SATFINITE.E4M3.F32.PACK_AB_MERGE_C R11, RZ, R0, RZ ;  /* 0x00000000ff0b723e */ /* 0x001fe200048070ff */
[----:B------:R-:W-:Y:S01]  /*e0e0*/  FMUL R0, R221, UR27 ;  /* 0x0000001bdd007c20 */ /* 0x000fe20008400000 */
[----:B------:R-:W-:Y:S01]  /*e0f0*/  F2FP.SATFINITE.E4M3.F32.PACK_AB_MERGE_C R9, RZ, R3, RZ ;  /* 0x00000003ff09723e */ /* 0x000fe200048070ff */
[----:B------:R0:W-:Y:S01]  /*e100*/  @!P3 STG.E.U8 desc[UR24][R26.64+0xd1], R5 ;  /* 0x0000d1051a00b986 */ /* 0x0001e2000c101118 */
[----:B-1----:R-:W-:Y:S01]  /*e110*/  F2FP.SATFINITE.E4M3.F32.PACK_AB_MERGE_C R13, RZ, R2, RZ ;  /* 0x00000002ff0d723e */ /* 0x002fe200048070ff */
[----:B------:R-:W-:-:S02]  /*e120*/  FMUL R2, R223, UR27 ;  /* 0x0000001bdf027c20 */ /* 0x000fc40008400000 */
[----:B------:R-:W2:Y:S04]  /*e130*/  LDL.LU R221, [R1+0x58] ;  /* 0x0000580001dd7983 */ /* 0x000ea80000300800 */
[----:B------:R-:W2:Y:S01]  /*e140*/  LDL.LU R223, [R1+0x5c] ;  /* 0x00005c0001df7983 */ /* 0x000ea20000300800 */
[----:B0-----:R-:W-:-:S03]  /*e150*/  F2FP.SATFINITE.E4M3.F32.PACK_AB_MERGE_C R5, RZ, R0, RZ ;  /* 0x00000000ff05723e */ /* 0x001fc600048070ff */
[----:B------:R0:W-:Y:S01]  /*e160*/  @!P2 STG.E.U8 desc[UR24][R24.64+0xd8], R7 ;  /* 0x0000d8071800a986 */ /* 0x0001e2000c101118 */
[----:B------:R-:W-:-:S03]  /*e170*/  FMUL R3, R225, UR27 ;  /* 0x0000001be1037c20 */ /* 0x000fc60008400000 */
[----:B------:R-:W-:Y:S04]  /*e180*/  @!P6 STG.E.U8 desc[UR24][R24.64+0xd9], R9 ;  /* 0x0000d9091800e986 */ /* 0x000fe8000c101118 */
[----:B------:R1:W-:Y:S04]  /*e190*/  @!P4 STG.E.U8 desc[UR24][R26.64+0xd8], R11 ;  /* 0x0000d80b1a00c986 */ /* 0x0003e8000c101118 */
[----:B------:R-:W2:Y:S01]  /*e1a0*/  LDL.LU R225, [R1+0x60] ;  /* 0x0000600001e17983 */ /* 0x000ea20000300800 */
[----:B0-----:R-:W-:Y:S01]  /*e1b0*/  F2FP.SATFINITE.E4M3.F32.PACK_AB_MERGE_C R7, RZ, R2, RZ ;  /* 0x00000002ff07723e */ /* 0x001fe200048070ff */
[----:B----4-:R-:W-:-:S02]  /*e1c0*/  FMUL R0, R222, UR27 ;  /* 0x0000001bde007c20 */ /* 0x010fc40008400000 */
[----:B------:R-:W4:Y:S03]  /*e1d0*/  LDL.LU R222, [R1+0x64] ;  /* 0x0000640001de7983 */ /* 0x000f260000300800 */
[----:B-1----:R-:W-:Y:S01]  /*e1e0*/  F2FP.SATFINITE.E4M3.F32.PACK_AB_MERGE_C R11, RZ, R0, RZ ;  /* 0x00000000ff0b723e */ /* 0x002fe200048070ff */
[----:B---3--:R-:W-:Y:S02]  /*e1f0*/  FMUL R4, R224, UR27 ;  /* 0x0000001be0047c20 */ /* 0x008fe40008400000 */
[----:B------:R-:W3:Y:S01]  /*e200*/  LDL.LU R224, [R1+0x68] ;  /* 0x0000680001e07983 */ /* 0x000ee20000300800 */
[----:B--2---:R-:W-:-:S03]  /*e210*/  FMUL R0, R227, UR27 ;  /* 0x0000001be3007c20 */ /* 0x004fc60008400000 */
[----:B------:R-:W2:Y:S01]  /*e220*/  LDL.LU R227, [R1+0x6c] ;  /* 0x00006c0001e37983 */ /* 0x000ea20000300800 */
[----:B------:R-:W-:-:S03]  /*e230*/  FMUL R2, R226, UR27 ;  /* 0x0000001be2027c20 */ /* 0x000fc60008400000 */
[----:B------:R-:W2:Y:S01]  /*e240*/  LDL.LU R226, [R1+0x70] ;  /* 0x0000700001e27983 */ /* 0x000ea20000300800 */
[C---:B------:R-:W-:Y:S02]  /*e250*/  ISETP.LT.OR P5, PT, R34.reuse, 0xda, !P0 ;  /* 0x000000da2200780c */ /* 0x040fe400047a1670 */
[C---:B------:R-:W-:Y:S02]  /*e260*/  ISETP.LT.OR P2, PT, R34.reuse, 0xe1, !P1 ;  /* 0x000000e12200780c */ /* 0x040fe40004f41670 */
[C---:B------:R-:W-:Y:S02]  /*e270*/  ISETP.LT.OR P3, PT, R34.reuse, 0xe2, !P1 ;  /* 0x000000e22200780c */ /* 0x040fe40004f61670 */
[C---:B------:R-:W-:Y:S02]  /*e280*/  ISETP.LT.OR P4, PT, R34.reuse, 0xe1, !P0 ;  /* 0x000000e12200780c */ /* 0x040fe40004781670 */
[----:B------:R-:W-:-:S05]  /*e290*/  ISETP.LT.OR P6, PT, R34, 0xe9, !P1 ;  /* 0x000000e92200780c */ /* 0x000fca0004fc1670 */
[----:B------:R0:W-:Y:S01]  /*e2a0*/  @!P5 STG.E.U8 desc[UR24][R26.64+0xd9], R13 ;  /* 0x0000d90d1a00d986 */ /* 0x0001e2000c101118 */
[C---:B------:R-:W-:Y:S02]  /*e2b0*/  ISETP.LT.OR P5, PT, R34.reuse, 0xe2, !P0 ;  /* 0x000000e22200780c */ /* 0x040fe400047a1670 */
[----:B------:R-:W-:Y:S01]  /*e2c0*/  F2FP.SATFINITE.E4M3.F32.PACK_AB_MERGE_C R9, RZ, R3, RZ ;  /* 0x00000003ff09723e */ /* 0x000fe200048070ff */
[----:B------:R1:W-:Y:S01]  /*e2d0*/  @!P2 STG.E.U8 desc[UR24][R24.64+0xe0], R5 ;  /* 0x0000e0051800a986 */ /* 0x0003e2000c101118 */
[----:B------:R-:W-:-:S03]  /*e2e0*/  ISETP.LT.OR P2, PT, R34, 0xea, !P1 ;  /* 0x000000ea2200780c */ /* 0x000fc60004f41670 */
[----:B------:R1:W-:Y:S01]  /*e2f0*/  @!P3 STG.E.U8 desc[UR24][R24.64+0xe1], R7 ;  /* 0x0000e1071800b986 */ /* 0x0003e2000c101118 */
[----:B0-----:R-:W-:-:S03]  /*e300*/  F2FP.SATFINITE.E4M3.F32.PACK_AB_MERGE_C R13, RZ, R4, RZ ;  /* 0x00000004ff0d723e */ /* 0x001fc600048070ff */
[----:B------:R0:W-:Y:S01]  /*e310*/  @!P4 STG.E.U8 desc[UR24][R26.64+0xe0], R9 ;  /* 0x0000e0091a00c986 */ /* 0x0001e2000c101118 */
[C---:B------:R-:W-:Y:S02]  /*e320*/  ISETP.LT.OR P3, PT, R34.reuse, 0xe9, !P0 ;  /* 0x000000e92200780c */ /* 0x040fe40004761670 */
[----:B------:R-:W-:Y:S01]  /*e330*/  ISETP.LT.OR P4, PT, R34, 0xea, !P0 ;  /* 0x000000ea2200780c */ /* 0x000fe20004781670 */
[----:B------:R-:W-:Y:S01]  /*e340*/  @!P5 STG.E.U8 desc[UR24][R26.64+0xe1], R11 ;  /* 0x0000e10b1a00d986 */ /* 0x000fe2000c101118 */
[----:B-1----:R-:W-:-:S03]  /*e350*/  F2FP.SATFINITE.E4M3.F32.PACK_AB_MERGE_C R5, RZ, R0, RZ ;  /* 0x00000000ff05723e */ /* 0x002fc600048070ff */
[----:B------:R1:W-:Y:S01]  /*e360*/  @!P6 STG.E.U8 desc[UR24][R24.64+0xe8], R13 ;  /* 0x0000e80d1800e986 */ /* 0x0003e2000c101118 */
[----:B------:R-:W-:Y:S01]  /*e370*/  ISETP.LT.OR P6, PT, R34, 0xf1, !P1 ;  /* 0x000000f12200780c */ /* 0x000fe20004fc1670 */
[----:B------:R-:W-:Y:S01]  /*e380*/  FMUL R0, R218, UR27 ;  /* 0x0000001bda007c20 */ /* 0x000fe20008400000 */
[----:B------:R-:W-:Y:S01]  /*e390*/  FMUL R3, R220, UR27 ;  /* 0x0000001bdc037c20 */ /* 0x000fe20008400000 */
[----:B------:R-:W-:-:S03]  /*e3a0*/  F2FP.SATFINITE.E4M3.F32.PACK_AB_MERGE_C R7, RZ, R2, RZ ;  /* 0x00000002ff07723e */ /* 0x000fc600048070ff */
[----:B0-----:R-:W-:Y:S02]  /*e3b0*/  F2FP.SATFINITE.E4M3.F32.PACK_AB_MERGE_C R9, RZ, R0, RZ ;  /* 0x00000000ff09723e */ /* 0x001fe400048070ff */
[----:B------:R-:W-:Y:S01]  /*e3c0*/  F2FP.SATFINITE.E4M3.F32.PACK_AB_MERGE_C R3, RZ, R3, RZ ;  /* 0x00000003ff03723e */ /* 0x000fe200048070ff */
[----:B------:R-:W-:Y:S01]  /*e3d0*/  FMUL R0, R223, UR27 ;  /* 0x0000001bdf007c20 */ /* 0x000fe20008400000 */
[----:B------:R-:W-:Y:S01]  /*e3e0*/  @!P2 STG.E.U8 desc[UR24][R24.64+0xe9], R5 ;  /* 0x0000e9051800a986 */ /* 0x000fe2000c101118 */
[----:B------:R-:W-:Y:S01]  /*e3f0*/  FMUL R4, R221, UR27 ;  /* 0x0000001bdd047c20 */ /* 0x000fe20008400000 */
[C---:B------:R-:W-:Y:S02]  /*e400*/  ISETP.LT.OR P2, PT, R34.reuse, 0xf2, !P1 ;  /* 0x000000f22200780c */ /* 0x040fe40004f41670 */
[----:B------:R0:W-:Y:S01]  /*e410*/  @!P3 STG.E.U8 desc[UR24][R26.64+0xe8], R7 ;  /* 0x0000e8071a00b986 */ /* 0x0001e2000c101118 */
[C---:B------:R-:W-:Y:S02]  /*e420*/  ISETP.LT.OR P5, PT, R34.reuse, 0xf1, !P0 ;  /* 0x000000f12200780c */ /* 0x040fe400047a1670 */
[C---:B------:R-:W-:Y:S01]  /*e430*/  ISETP.LT.OR P3, PT, R34.reuse, 0xf9, !P1 ;  /* 0x000000f92200780c */ /* 0x040fe20004f61670 */
[----:B------:R4:W-:Y:S01]  /*e440*/  @!P4 STG.E.U8 desc[UR24][R26.64+0xe9], R9 ;  /* 0x0000e9091a00c986 */ /* 0x0009e2000c101118 */
[----:B------:R-:W-:-:S02]  /*e450*/  ISETP.LT.OR P4, PT, R34, 0xf2, !P0 ;  /* 0x000000f22200780c */ /* 0x000fc40004781670 */
[C---:B------:R-:W-:Y:S01]  /*e460*/  ISETP.LT.OR P1, PT, R34.reuse, 0xfa, !P1 ;  /* 0x000000fa2200780c */ /* 0x040fe20004f21670 */
[----:B------:R3:W-:Y:S01]  /*e470*/  @!P6 STG.E.U8 desc[UR24][R24.64+0xf0], R3 ;  /* 0x0000f0031800e986 */ /* 0x0007e2000c101118 */
[C---:B------:R-:W-:Y:S02]  /*e480*/  ISETP.LT.OR P6, PT, R34.reuse, 0xf9, !P0 ;  /* 0x000000f92200780c */ /* 0x040fe400047c1670 */
[----:B-1----:R-:W-:Y:S01]  /*e490*/  F2FP.SATFINITE.E4M3.F32.PACK_AB_MERGE_C R13, RZ, R0, RZ ;  /* 0x00000000ff0d723e */ /* 0x002fe200048070ff */
[----:B------:R-:W-:Y:S01]  /*e4a0*/  FMUL R0, R225, UR27 ;  /* 0x0000001be1007c20 */ /* 0x000fe20008400000 */
[----:B------:R-:W-:Y:S02]  /*e4b0*/  ISETP.LT.OR P0, PT, R34, 0xfa, !P0 ;  /* 0x000000fa2200780c */ /* 0x000fe40004701670 */
[----:B------:R-:W-:Y:S02]  /*e4c0*/  F2FP.SATFINITE.E4M3.F32.PACK_AB_MERGE_C R11, RZ, R4, RZ ;  /* 0x00000004ff0b723e */ /* 0x000fe400048070ff */
[----:B0-----:R-:W-:-:S03]  /*e4d0*/  F2FP.SATFINITE.E4M3.F32.PACK_AB_MERGE_C R7, RZ, R0, RZ ;  /* 0x00000000ff07723e */ /* 0x001fc600048070ff */
[----:B------:R0:W-:Y:S04]  /*e4e0*/  @!P2 STG.E.U8 desc[UR24][R24.64+0xf1], R11 ;  /* 0x0000f10b1800a986 */ /* 0x0001e8000c101118 */
[----:B------:R0:W-:Y:S04]  /*e4f0*/  @!P5 STG.E.U8 desc[UR24][R26.64+0xf0], R13 ;  /* 0x0000f00d1a00d986 */ /* 0x0001e8000c101118 */
[----:B------:R0:W-:Y:S01]  /*e500*/  @!P4 STG.E.U8 desc[UR24][R26.64+0xf1], R7 ;  /* 0x0000f1071a00c986 */ /* 0x0001e2000c101118 */
[----:B----4-:R-:W-:-:S05]  /*e510*/  FMUL R2, R222, UR27 ;  /* 0x0000001bde027c20 */ /* 0x010fca0008400000 */
[----:B------:R-:W-:Y:S01]  /*e520*/  F2FP.SATFINITE.E4M3.F32.PACK_AB_MERGE_C R9, RZ, R2, RZ ;  /* 0x00000002ff09723e */ /* 0x000fe200048070ff */
[----:B---3--:R-:W-:-:S05]  /*e530*/  FMUL R3, R224, UR27 ;  /* 0x0000001be0037c20 */ /* 0x008fca0008400000 */
[----:B------:R-:W-:Y:S01]  /*e540*/  F2FP.SATFINITE.E4M3.F32.PACK_AB_MERGE_C R3, RZ, R3, RZ ;  /* 0x00000003ff03723e */ /* 0x000fe200048070ff */
[----:B--2---:R-:W-:Y:S01]  /*e550*/  FMUL R4, R227, UR27 ;  /* 0x0000001be3047c20 */ /* 0x004fe20008400000 */
[----:B------:R-:W-:-:S04]  /*e560*/  FMUL R5, R226, UR27 ;  /* 0x0000001be2057c20 */ /* 0x000fc80008400000 */
[----:B------:R-:W-:Y:S02]  /*e570*/  F2FP.SATFINITE.E4M3.F32.PACK_AB_MERGE_C R15, RZ, R4, RZ ;  /* 0x00000004ff0f723e */ /* 0x000fe400048070ff */
[----:B------:R-:W-:Y:S01]  /*e580*/  F2FP.SATFINITE.E4M3.F32.PACK_AB_MERGE_C R5, RZ, R5, RZ ;  /* 0x00000005ff05723e */ /* 0x000fe200048070ff */
[----:B------:R0:W-:Y:S04]  /*e590*/  @!P3 STG.E.U8 desc[UR24][R24.64+0xf8], R9 ;  /* 0x0000f8091800b986 */ /* 0x0001e8000c101118 */
[----:B------:R0:W-:Y:S04]  /*e5a0*/  @!P1 STG.E.U8 desc[UR24][R24.64+0xf9], R3 ;  /* 0x0000f90318009986 */ /* 0x0001e8000c101118 */
[----:B------:R0:W-:Y:S04]  /*e5b0*/  @!P6 STG.E.U8 desc[UR24][R26.64+0xf8], R15 ;  /* 0x0000f80f1a00e986 */ /* 0x0001e8000c101118 */
[----:B------:R0:W-:Y:S02]  /*e5c0*/  @!P0 STG.E.U8 desc[UR24][R26.64+0xf9], R5 ;  /* 0x0000f9051a008986 */ /* 0x0001e4000c101118 */
.L_x_292:
[----:B------:R-:W-:Y:S05]  /*e5d0*/  BSYNC B0 ;  /* 0x0000000000007941 */ /* 0x000fea0003800000 */
.L_x_34:
[----:B0-----:R-:W2:Y:S01]  /*e5e0*/  LDL.LU R5, [R1+0x7c] ;  /* 0x00007c0001057983 */ /* 0x001ea20000300800 */
[----:B------:R-:W-:Y:S01]  /*e5f0*/  IMAD.U32 R2, RZ, RZ, UR22 ;  /* 0x00000016ff027e24 */ /* 0x000fe2000f8e00ff */
[----:B------:R-:W-:Y:S02]  /*e600*/  ULDC.64 UR4, c[0x0][0x650] ;  /* 0x0001940000047ab9 */ /* 0x000fe40000000a00 */
[----:B------:R-:W3:Y:S01]  /*e610*/  LDL.LU R4, [R1+0x78] ;  /* 0x0000780001047983 */ /* 0x000ee20000300800 */
[----:B------:R-:W-:Y:S02]  /*e620*/  IMAD.U32 R3, RZ, RZ, UR23 ;  /* 0x00000017ff037e24 */ /* 0x000fe4000f8e00ff */
[----:B------:R-:W-:Y:S02]  /*e630*/  IMAD.U32 R3, RZ, RZ, UR7 ;  /* 0x00000007ff037e24 */ /* 0x000fe4000f8e00ff */
[----:B------:R-:W-:Y:S02]  /*e640*/  IMAD.MOV.U32 R6, RZ, RZ, -0x1 ;  /* 0xffffffffff067424 */ /* 0x000fe400078e00ff */
[----:B-----5:R-:W-:-:S04]  /*e650*/  IMAD.U32 R0, RZ, RZ, UR18 ;  /* 0x00000012ff007e24 */ /* 0x020fc8000f8e00ff */
[----:B------:R0:W-:Y:S02]  /*e660*/  SYNCS.ARRIVE.TRANS64.A1T0 RZ, [R0+UR30], RZ ;  /* 0x000000ff00ff79a7 */ /* 0x0001e4000810001e */
[----:B0-----:R-:W-:Y:S02]  /*e670*/  PRMT R0, RZ, 0x7610, R0 ;  /* 0x00007610ff007816 */ /* 0x001fe40000000000 */
[----:B--2---:R-:W-:-:S04]  /*e680*/  LEA R5, P0, R2, R5, 0x1 ;  /* 0x0000000502057211 */ /* 0x004fc800078008ff */
[----:B---3--:R-:W-:Y:S01]  /*e690*/  LEA.HI.X R4, R2, R4, R3, 0x1, P0 ;  /* 0x0000000402047211 */ /* 0x008fe200000f0c03 */
[----:B------:R-:W-:Y:S01]  /*e6a0*/  IMAD.MOV.U32 R2, RZ, RZ, -0x1 ;  /* 0xffffffffff027424 */ /* 0x000fe200078e00ff */
[----:B------:R0:W-:Y:S01]  /*e6b0*/  STL [R1+0x7c], R5 ;  /* 0x00007c0501007387 */ /* 0x0001e20000100800 */
[----:B------:R-:W-:Y:S01]  /*e6c0*/  IMAD.MOV.U32 R3, RZ, RZ, -0x1 ;  /* 0xffffffffff037424 */ /* 0x000fe200078e00ff */
[----:B------:R-:W-:Y:S02]  /*e6d0*/  ISETP.GE.U32.AND P0, PT, R5, UR4, PT ;  /* 0x0000000405007c0c */ /* 0x000fe4000bf06070 */
[----:B------:R0:W-:Y:S02]  /*e6e0*/  STL [R1+0x78], R4 ;  /* 0x0000780401007387 */ /* 0x0001e40000100800 */
[----:B------:R-:W-:Y:S02]  /*e6f0*/  ISETP.GE.U32.AND.EX P0, PT, R4, UR5, PT, P0 ;  /* 0x0000000504007c0c */ /* 0x000fe4000bf06100 */
[----:B------:R0:W-:Y:S04]  /*e700*/  STL [R1+0x80], R6 ;  /* 0x0000800601007387 */ /* 0x0001e80000100800 */
[----:B------:R0:W-:Y:S04]  /*e710*/  STL [R1+0x74], R2 ;  /* 0x0000740201007387 */ /* 0x0001e80000100800 */
[----:B------:R0:W-:Y:S03]  /*e720*/  STL [R1+0x84], R3 ;  /* 0x0000840301007387 */ /* 0x0001e60000100800 */
[----:B------:R-:W-:Y:S05]  /*e730*/  @P0 BRA `(.L_x_293) ;  /* 0x0000000400940947 */ /* 0x000fea0003800000 */
[----:B------:R-:W2:Y:S01]  /*e740*/  S2UR UR8, SR_CTAID.X ;  /* 0x00000000000879c3 */ /* 0x000ea20000002500 */
[----:B------:R-:W-:Y:S01]  /*e750*/  ULDC.64 UR4, c[0x0][0x628] ;  /* 0x00018a0000047ab9 */ /* 0x000fe20000000a00 */
[----:B------:R-:W-:Y:S01]  /*e760*/  ULDC UR6, c[0x0][0x150] ;  /* 0x0000540000067ab9 */ /* 0x000fe20000000800 */
[----:B------:R-:W-:Y:S01]  /*e770*/  ISETP.NE.U32.AND P0, PT, RZ, UR4, PT ;  /* 0x00000004ff007c0c */ /* 0x000fe2000bf05070 */
[----:B------:R-:W-:Y:S01]  /*e780*/  ULDC UR28, c[0x0][0x630] ;  /* 0x00018c00001c7ab9 */ /* 0x000fe20000000800 */
[C---:B------:R-:W-:Y:S01]  /*e790*/  R2UR UR36, R5.reuse ;  /* 0x00000000052472ca */ /* 0x040fe200000e0000 */
[----:B------:R-:W-:Y:S01]  /*e7a0*/  ULDC UR38, c[0x0][0x154] ;  /* 0x0000550000267ab9 */ /* 0x000fe20000000800 */
[----:B------:R-:W-:Y:S01]  /*e7b0*/  ISETP.NE.AND.EX P0, PT, RZ, UR5, PT, P0 ;  /* 0x00000005ff007c0c */ /* 0x000fe2000bf05300 */
[----:B------:R-:W3:Y:S01]  /*e7c0*/  S2UR UR41, SR_CTAID.Y ;  /* 0x00000000002979c3 */ /* 0x000ee20000002600 */
[----:B------:R-:W-:Y:S02]  /*e7d0*/  R2UR UR37, R4 ;  /* 0x00000000042572ca */ /* 0x000fe400000e0000 */
[----:B------:R-:W-:-:S02]  /*e7e0*/  R2UR UR34, R5 ;  /* 0x00000000052272ca */ /* 0x000fc400000e0000 */
[----:B------:R-:W-:Y:S02]  /*e7f0*/  R2UR UR35, R4 ;  /* 0x00000000042372ca */ /* 0x000fe400000e0000 */
[----:B--2---:R-:W-:-:S05]  /*e800*/  I2FP.F32.U32 R0, UR8 ;  /* 0x0000000800007c45 */ /* 0x004fca0008201000 */
[----:B------:R-:W-:-:S04]  /*e810*/  FMUL R0, R0, UR6 ;  /* 0x0000000600007c20 */ /* 0x000fc80008400000 */
[----:B0-----:R0:W2:Y:S01]  /*e820*/  F2I.U32.TRUNC.NTZ R2, R0 ;  /* 0x0000000000027305 */ /* 0x0010a2000020f000 */
[----:B---3--:R-:W-:Y:S05]  /*e830*/  @!P0 BRA `(.L_x_294) ;  /* 0x0000000000308947 */ /* 0x008fea0003800000 */
[----:B------:R-:W-:Y:S01]  /*e840*/  R2UR UR9, R5 ;  /* 0x00000000050972ca */ /* 0x000fe200000e0000 */
[----:B------:R-:W-:Y:S01]  /*e850*/  ULDC UR6, c[0x0][0x634] ;  /* 0x00018d0000067ab9 */ /* 0x000fe20000000800 */
[----:B------:R-:W-:-:S11]  /*e860*/  R2UR UR10, R4 ;  /* 0x00000000040a72ca */ /* 0x000fd600000e0000 */
[----:B------:R-:W-:-:S04]  /*e870*/  UIADD3 UR6, UP0, UR9, UR6, URZ ;  /* 0x0000000609067290 */ /* 0x000fc8000ff1e03f */
[----:B------:R-:W-:Y:S02]  /*e880*/  UIADD3.X UR9, URZ, UR10, URZ, UP0, !UPT ;  /* 0x0000000a3f097290 */ /* 0x000fe400087fe43f */
[----:B------:R-:W-:Y:S02]  /*e890*/  UIMAD.WIDE.U32 UR20, UR6, UR4, URZ ;  /* 0x00000004061472a5 */ /* 0x000fe4000f8e003f */
[----:B------:R-:W-:-:S04]  /*e8a0*/  UIMAD.WIDE.U32 UR10, UR9, UR4, URZ ;  /* 0x00000004090a72a5 */ /* 0x000fc8000f8e003f */
[----:B------:R-:W-:-:S04]  /*e8b0*/  UIMAD.WIDE.U32 UR10, UP0, UR6, UR5, UR10 ;  /* 0x00000005060a72a5 */ /* 0x000fc8000f80000a */
[----:B------:R-:W-:Y:S02]  /*e8c0*/  UIADD3.X UR35, URZ, URZ, URZ, UP0, !UPT ;  /* 0x0000003f3f237290 */ /* 0x000fe400087fe43f */
[----:B------:R-:W-:Y:S01]  /*e8d0*/  UIADD3 URZ, UP0, UR21, UR10, URZ ;  /* 0x0000000a153f7290 */ /* 0x000fe2000ff1e03f */
[----:B------:R-:W-:-:S03]  /*e8e0*/  UMOV UR34, UR11 ;  /* 0x0000000b00227c82 */ /* 0x000fc60008000000 */
[----:B------:R-:W-:-:S12]  /*e8f0*/  UIMAD.WIDE.U32.X UR34, UR9, UR5, UR34, UP0 ;  /* 0x00000005092272a5 */ /* 0x000fd800080e0422 */
.L_x_294:
[----:B0-----:R-:W-:Y:S01]  /*e900*/  I2FP.F32.U32 R0, UR41 ;  /* 0x0000002900007c45 */ /* 0x001fe20008201000 */
[----:B------:R-:W-:Y:S01]  /*e910*/  USHF.R.U64 UR6, UR34, UR28, UR35 ;  /* 0x0000001c22067299 */ /* 0x000fe20008001223 */
[----:B--2---:R-:W-:Y:S01]  /*e920*/  R2UR UR21, R2 ;  /* 0x00000000021572ca */ /* 0x004fe200000e0000 */
[----:B------:R-:W-:Y:S02]  /*e930*/  USHF.R.U32.HI UR4, URZ, UR28, UR35 ;  /* 0x0000001c3f047299 */ /* 0x000fe40008011623 */
[----:B------:R-:W-:Y:S01]  /*e940*/  FMUL R0, R0, UR38 ;  /* 0x0000002600007c20 */ /* 0x000fe20008400000 */
[----:B------:R-:W-:Y:S01]  /*e950*/  UIADD3 UR20, UP0, URZ, -UR6, URZ ;  /* 0x800000063f147290 */ /* 0x000fe2000ff1e03f */
[----:B------:R-:W-:Y:S01]  /*e960*/  UMOV UR10, UR36 ;  /* 0x00000024000a7c82 */ /* 0x000fe20008000000 */
[----:B------:R-:W-:Y:S02]  /*e970*/  UMOV UR11, UR37 ;  /* 0x00000025000b7c82 */ /* 0x000fe40008000000 */
[----:B------:R-:W-:Y:S01]  /*e980*/  UIADD3.X UR9, URZ, ~UR4, URZ, UP0, !UPT ;  /* 0x800000043f097290 */ /* 0x000fe200087fe43f */
[----:B------:R-:W0:Y:S01]  /*e990*/  F2I.U32.TRUNC.NTZ R0, R0 ;  /* 0x0000000000007305 */ /* 0x000e22000020f000 */
[----:B------:R-:W-:Y:S01]  /*e9a0*/  ULDC UR44, c[0x0][0x658] ;  /* 0x00019600002c7ab9 */ /* 0x000fe20000000800 */
[----:B------:R-:W-:Y:S01]  /*e9b0*/  ULDC.64 UR4, c[0x0][0x620] ;  /* 0x0001880000047ab9 */ /* 0x000fe20000000a00 */
[----:B------:R-:W-:Y:S01]  /*e9c0*/  UMOV UR35, 0xffffffff ;  /* 0xffffffff00237882 */ /* 0x000fe20000000000 */
[----:B------:R-:W-:-:S02]  /*e9d0*/  UIMAD UR9, UR9, UR4, URZ ;  /* 0x00000004090972a4 */ /* 0x000fc4000f8e023f */
[----:B------:R-:W-:Y:S02]  /*e9e0*/  UIMAD.WIDE.U32 UR10, UR20, UR4, UR10 ;  /* 0x00000004140a72a5 */ /* 0x000fe4000f8e000a */
[----:B------:R-:W-:Y:S02]  /*e9f0*/  UIMAD UR9, UR20, UR5, UR9 ;  /* 0x00000005140972a4 */ /* 0x000fe4000f8e0209 */
[----:B------:R-:W-:Y:S02]  /*ea00*/  USHF.L.U32 UR37, UR35, UR44, URZ ;  /* 0x0000002c23257299 */ /* 0x000fe4000800063f */
[----:B------:R-:W-:Y:S01]  /*ea10*/  UIADD3 UR9, UR11, UR9, URZ ;  /* 0x000000090b097290 */ /* 0x000fe2000fffe03f */
[----:B------:R-:W-:Y:S01]  /*ea20*/  ULDC UR20, c[0x0][0x618] ;  /* 0x0001860000147ab9 */ /* 0x000fe20000000800 */
[----:B0-----:R-:W-:Y:S01]  /*ea30*/  R2UR UR39, R0 ;  /* 0x00000000002772ca */ /* 0x001fe200000e0000 */
[----:B------:R-:W-:Y:S01]  /*ea40*/  ULDC.64 UR4, c[0x0][0x640] ;  /* 0x0001900000047ab9 */ /* 0x000fe20000000a00 */
[----:B------:R-:W-:Y:S01]  /*ea50*/  USHF.R.U64 UR35, UR10, UR20, UR9 ;  /* 0x000000140a237299 */ /* 0x000fe20008001209 */
[----:B------:R-:W-:Y:S01]  /*ea60*/  ISETP.NE.U32.AND P0, PT, RZ, UR4, PT ;  /* 0x00000004ff007c0c */ /* 0x000fe2000bf05070 */
[----:B------:R-:W-:Y:S01]  /*ea70*/  USHF.R.U32.HI UR9, URZ, UR20, UR9 ;  /* 0x000000143f097299 */ /* 0x000fe20008011609 */
[----:B------:R-:W-:-:S02]  /*ea80*/  ULDC UR42, c[0x0][0x608] ;  /* 0x00018200002a7ab9 */ /* 0x000fc40000000800 */
[----:B------:R-:W-:Y:S01]  /*ea90*/  ISETP.NE.AND.EX P0, PT, RZ, UR5, PT, P0 ;  /* 0x00000005ff007c0c */ /* 0x000fe2000bf05300 */
[----:B------:R-:W-:Y:S02]  /*eaa0*/  USHF.R.U64 UR38, UR35, UR42, UR9 ;  /* 0x0000002a23267299 */ /* 0x000fe40008001209 */
[----:B------:R-:W-:Y:S02]  /*eab0*/  USHF.R.U32.HI UR9, URZ, UR42, UR9 ;  /* 0x0000002a3f097299 */ /* 0x000fe40008011609 */
[----:B------:R-:W-:Y:S02]  /*eac0*/  UIADD3 UR10, -UR21, URZ, URZ ;  /* 0x0000003f150a7290 */ /* 0x000fe4000fffe13f */
[----:B------:R-:W-:Y:S02]  /*ead0*/  UIADD3 UR43, -UR39, URZ, URZ ;  /* 0x0000003f272b7290 */ /* 0x000fe4000fffe13f */
[----:B------:R-:W-:Y:S01]  /*eae0*/  USHF.R.U64 UR39, UR38, UR44, UR9 ;  /* 0x0000002c26277299 */ /* 0x000fe20008001209 */
[----:B------:R-:W-:Y:S01]  /*eaf0*/  UMOV UR36, 0x1 ;  /* 0x0000000100247882 */ /* 0x000fe20000000000 */
[----:B------:R-:W-:Y:S01]  /*eb00*/  ULDC UR40, c[0x0][0x144] ;  /* 0x0000510000287ab9 */ /* 0x000fe20000000800 */
[----:B------:R-:W-:Y:S01]  /*eb10*/  ULDC UR28, c[0x0][0x600] ;  /* 0x00018000001c7ab9 */ /* 0x000fe20000000800 */
[----:B------:R-:W-:-:S02]  /*eb20*/  USHF.L.U32 UR36, UR36, UR44, URZ ;  /* 0x0000002c24247299 */ /* 0x000fc4000800063f */
[----:B------:R-:W-:Y:S02]  /*eb30*/  USHF.R.U32.HI UR21, URZ, UR44, UR9 ;  /* 0x0000002c3f157299 */ /* 0x000fe40008011609 */
[----:B------:R-:W-:Y:S02]  /*eb40*/  UIADD3 UR34, UR28, -0x1, URZ ;  /* 0xffffffff1c227890 */ /* 0x000fe4000fffe03f */
[----:B------:R-:W-:Y:S02]  /*eb50*/  ULOP3.LUT UR37, URZ, UR37, URZ, 0x33, !UPT ;  /* 0x000000253f257292 */ /* 0x000fe4000f8e333f */
[----:B------:R-:W-:Y:S01]  /*eb60*/  UIMAD UR40, UR40, UR10, UR8 ;  /* 0x0000000a282872a4 */ /* 0x000fe2000f8e0208 */
[----:B------:R-:W-:Y:S01]  /*eb70*/  ULDC UR46, c[0x0][0x148] ;  /* 0x00005200002e7ab9 */ /* 0x000fe20000000800 */
[----:B------:R-:W-:Y:S01]  /*eb80*/  ULDC UR44, c[0x0][0x648] ;  /* 0x00019200002c7ab9 */ /* 0x000fe20000000800 */
[----:B------:R-:W-:Y:S01]  /*eb90*/  ULDC UR45, c[0x0][0x638] ;  /* 0x00018e00002d7ab9 */ /* 0x000fe20000000800 */
[----:B------:R-:W-:Y:S01]  /*eba0*/  UMOV UR20, UR39 ;  /* 0x0000002700147c82 */ /* 0x000fe20008000000 */
[----:B------:R-:W-:Y:S07]  /*ebb0*/  @!P0 BRA `(.L_x_295) ;  /* 0x0000000000288947 */ /* 0x000fee0003800000 */
        /* <DEDUP_REMOVED lines=10> */
.L_x_295:
[----:B------:R-:W-:Y:S01]  /*ec60*/  USHF.R.U64 UR4, UR20, UR44, UR21 ;  /* 0x0000002c14047299 */ /* 0x000fe20008001215 */
[----:B------:R-:W-:Y:S01]  /*ec70*/  IMAD.U32 R4, RZ, RZ, UR6 ;  /* 0x00000006ff047e24 */ /* 0x000fe2000f8e00ff */
[----:B------:R-:W-:Y:S01]  /*ec80*/  ULOP3.LUT UR37, UR38, UR37, URZ, 0xc0, !UPT ;  /* 0x0000002526257292 */ /* 0x000fe2000f8ec03f */
[----:B------:R-:W-:Y:S01]  /*ec90*/  IMAD.MOV.U32 R0, RZ, RZ, 0x1 ;  /* 0x00000001ff007424 */ /* 0x000fe200078e00ff */
[----:B------:R-:W-:Y:S02]  /*eca0*/  UIADD3 UR5, -UR4, URZ, URZ ;  /* 0x0000003f04057290 */ /* 0x000fe4000fffe13f */
[----:B------:R-:W-:Y:S01]  /*ecb0*/  @UP2 UIMAD UR40, UR46, UR43, UR41 ;  /* 0x0000002b2e2822a4 */ /* 0x000fe2000f8e0229 */
        /* <DEDUP_REMOVED lines=13> */
.L_x_293:
[----:B------:R-:W-:Y:S01]  /*ed90*/  UIADD3 UR15, UR31, UR15, URZ ;  /* 0x0000000f1f0f7290 */ /* 0x000fe2000fffe03f */
[----:B------:R-:W-:Y:S01]  /*eda0*/  LOP3.LUT P0, RZ, R0, 0xff, RZ, 0xc0, !PT ;  /* 0x000000ff00ff7812 */ /* 0x000fe2000780c0ff */
[----:B------:R-:W-:Y:S02]  /*edb0*/  ULOP3.LUT UR29, UR29, 0x1, URZ, 0x3c, !UPT ;  /* 0x000000011d1d7892 */ /* 0x000fe4000f8e3c3f */
[----:B------:R-:W-:Y:S02]  /*edc0*/  USHF.R.U32.HI UR4, URZ, 0x2, UR15 ;  /* 0x000000023f047899 */ /* 0x000fe4000801160f */
[----:B------:R-:W-:Y:S02]  /*edd0*/  UISETP.GT.U32.AND UP0, UPT, UR15, 0x3, UPT ;  /* 0x000000030f00788c */ /* 0x000fe4000bf04070 */
[----:B------:R-:W-:Y:S02]  /*ede0*/  ULOP3.LUT UR4, UR4, 0x1, URZ, 0xc0, !UPT ;  /* 0x0000000104047892 */ /* 0x000fe4000f8ec03f */
[----:B------:R-:W-:-:S02]  /*edf0*/  UISETP.LT.U32.AND UP0, UPT, UR31, 0x4, UP0 ;  /* 0x000000041f00788c */ /* 0x000fc40008701070 */
[----:B------:R-:W-:Y:S02]  /*ee00*/  UISETP.NE.U32.AND UP1, UPT, UR4, 0x1, UPT ;  /* 0x000000010400788c */ /* 0x000fe4000bf25070 */
[----:B------:R-:W-:Y:S02]  /*ee10*/  USEL UR5, URZ, 0x1, !UP0 ;  /* 0x000000013f057887 */ /* 0x000fe4000c000000 */
[----:B------:R-:W-:Y:S02]  /*ee20*/  UISETP.GT.U32.AND UP1, UPT, UR31, 0x3, !UP1 ;  /* 0x000000031f00788c */ /* 0x000fe4000cf24070 */
[----:B------:R-:W-:Y:S02]  /*ee30*/  ULOP3.LUT UR15, UR15, 0x3, URZ, 0xc0, !UPT ;  /* 0x000000030f0f7892 */ /* 0x000fe4000f8ec03f */
[----:B------:R-:W-:-:S04]  /*ee40*/  USEL UR4, URZ, 0x1, !UP1 ;  /* 0x000000013f047887 */ /* 0x000fc8000c800000 */
[----:B------:R-:W-:Y:S01]  /*ee50*/  ULOP3.LUT UR17, UR4, UR17, UR5, 0x96, !UPT ;  /* 0x0000001104117292 */ /* 0x000fe2000f8e9605 */
[----:B------:R-:W-:Y:S11]  /*ee60*/  @P0 BRA `(.L_x_296) ;  /* 0xffffff2400d80947 */ /* 0x000ff6000383ffff */
[----:B------:R-:W-:Y:S05]  /*ee70*/  EXIT ;  /* 0x000000000000794d */ /* 0x000fea0003800000 */
.L_x_12:
[----:B------:R-:W-:-:S08]  /*ee80*/  ISETP.NE.AND P0, PT, RZ, UR8, PT ;  /* 0x00000008ff007c0c */ /* 0x000fd0000bf05270 */
[----:B01----:R-:W0:-:S00]  /*ee90*/  USETMAXREG.DEALLOC.CTAPOOL 0x28 ;  /* 0x00000028000079c8 */ /* 0x003e0000080e0500 */
[----:B------:R-:W-:Y:S05]  /*eea0*/  @P0 EXIT ;  /* 0x000000000000094d */ /* 0x000fea0003800000 */
[----:B0-----:R-:W-:Y:S01]  /*eeb0*/  LOP3.LUT P0, RZ, R0, 0xff, RZ, 0xc0, !PT ;  /* 0x000000ff00ff7812 */ /* 0x001fe2000780c0ff */
[----:B------:R-:W-:Y:S02]  /*eec0*/  IMAD.MOV.U32 R0, RZ, RZ, 0x1 ;  /* 0x00000001ff007424 */ /* 0x000fe400078e00ff */
[----:B------:R-:W-:-:S10]  /*eed0*/  IMAD.MOV.U32 R8, RZ, RZ, RZ ;  /* 0x000000ffff087224 */ /* 0x000fd400078e00ff */
[----:B------:R-:W-:Y:S05]  /*eee0*/  @!P0 BRA `(.L_x_297) ;  /* 0x0000000c00508947 */ /* 0x000fea0003800000 */
[----:B------:R-:W-:Y:S01]  /*eef0*/  LOP3.LUT P0, RZ, R2, 0x1f, RZ, 0xc0, !PT ;  /* 0x0000001f02ff7812 */ /* 0x000fe2000780c0ff */
[----:B------:R-:W-:Y:S01]  /*ef00*/  ULDC UR5, c[0x0][0x658] ;  /* 0x0001960000057ab9 */ /* 0x000fe20000000800 */
[----:B------:R-:W-:Y:S01]  /*ef10*/  UMOV UR6, 0xffffffff ;  /* 0xffffffff00067882 */ /* 0x000fe20000000000 */
[----:B------:R-:W-:Y:S01]  /*ef20*/  BSSY B0, `(.L_x_297) ;  /* 0x00000d0000007945 */ /* 0x000fe20003800000 */
[----:B------:R-:W-:Y:S01]  /*ef30*/  USHF.L.U32 UR6, UR6, UR5, URZ ;  /* 0x0000000506067299 */ /* 0x000fe2000800063f */
[C---:B------:R-:W-:Y:S01]  /*ef40*/  ISETP.NE.AND P3, PT, R3.reuse, RZ, PT ;  /* 0x000000ff0300720c */ /* 0x040fe20003f65270 */
[----:B------:R-:W-:Y:S01]  /*ef50*/  IMAD.MOV.U32 R9, RZ, RZ, 0x1 ;  /* 0x00000001ff097424 */ /* 0x000fe200078e00ff */
[----:B------:R-:W-:Y:S01]  /*ef60*/  ISETP.NE.OR P0, PT, R3, RZ, !P0 ;  /* 0x000000ff0300720c */ /* 0x000fe20004705670 */
[----:B------:R-:W-:Y:S01]  /*ef70*/  IMAD.MOV.U32 R0, RZ, RZ, 0x1 ;  /* 0x00000001ff007424 */ /* 0x000fe200078e00ff */
[----:B------:R-:W-:Y:S01]  /*ef80*/  ULDC UR4, c[0x0][0x600] ;  /* 0x0001800000047ab9 */ /* 0x000fe20000000800 */
[----:B------:R-:W-:Y:S01]  /*ef90*/  IMAD.MOV.U32 R8, RZ, RZ, RZ ;  /* 0x000000ffff087224 */ /* 0x000fe200078e00ff */
[----:B------:R-:W-:Y:S01]  /*efa0*/  UMOV UR8, 0x1 ;  /* 0x0000000100087882 */ /* 0x000fe20000000000 */
[----:B------:R-:W-:-:S02]  /*efb0*/  UIADD3 UR27, UR14, 0x1, URZ ;  /* 0x000000010e1b7890 */ /* 0x000fc4000fffe03f */
[----:B------:R-:W-:Y:S02]  /*efc0*/  ULOP3.LUT UR26, UR13, 0x2, URZ, 0xfc, !UPT ;  /* 0x000000020d1a7892 */ /* 0x000fe4000f8efc3f */
[----:B------:R-:W-:Y:S02]  /*efd0*/  UIADD3 UR4, UR4, -0x1, URZ ;  /* 0xffffffff04047890 */ /* 0x000fe4000fffe03f */
[----:B------:R-:W-:Y:S02]  /*efe0*/  USHF.L.U32 UR5, UR8, UR5, URZ ;  /* 0x0000000508057299 */ /* 0x000fe4000800063f */
[----:B------:R-:W-:Y:S01]  /*eff0*/  ULOP3.LUT UR6, URZ, UR6, URZ, 0x33, !UPT ;  /* 0x000000063f067292 */ /* 0x000fe2000f8e333f */
[----:B------:R-:W-:-:S11]  /*f000*/  ULDC.64 UR24, c[0x0][0x198] ;  /* 0x0000660000187ab9 */ /* 0x000fd60000000a00 */
.L_x_309:
[----:B------:R-:W-:-:S03]  /*f010*/  UMOV UR8, 0xffffffff ;  /* 0xffffffff00087882 */ /* 0x000fc60000000000 */
[----:B01----:R-:W-:Y:S05]  /*f020*/  BRA.DIV UR8, `(.L_x_298) ;  /* 0x00000012082c7947 */ /* 0x003fea000b800000 */
[----:B------:R-:W-:-:S13]  /*f030*/  ELECT P1, URZ, PT ;  /* 0x00000000003f782f */ /* 0x000fda0003820000 */
.L_x_322:
[----:B------:R-:W0:Y:S01]  /*f040*/  LDC R2, c[0x0][0x28c] ;  /* 0x0000a300ff027b82 */ /* 0x000e220000000800 */
[----:B------:R-:W-:Y:S01]  /*f050*/  BSSY B1, `(.L_x_299) ;  /* 0x000003b000017945 */ /* 0x000fe20003800000 */
[----:B0-----:R-:W-:-:S13]  /*f060*/  ISETP.LT.OR P1, PT, R2, 0x1, !P1 ;  /* 0x000000010200780c */ /* 0x001fda0004f21670 */
[----:B------:R-:W-:Y:S05]  /*f070*/  @P1 BRA `(.L_x_300) ;  /* 0x0000000000e01947 */ /* 0x000fea0003800000 */
[----:B------:R-:W2:Y:S04]  /*f080*/  LDL.LU R4, [R1+0x84] ;  /* 0x0000840001047983 */ /* 0x000ea80000300800 */
[----:B------:R-:W3:Y:S01]  /*f090*/  LDL.LU R3, [R1+0x80] ;  /* 0x0000800001037983 */ /* 0x000ee20000300800 */
[----:B------:R-:W-:Y:S02]  /*f0a0*/  IMAD.MOV.U32 R12, RZ, RZ, RZ ;  /* 0x000000ffff0c7224 */ /* 0x000fe400078e00ff */
[----:B------:R-:W-:Y:S02]  /*f0b0*/  IMAD.U32 R13, RZ, RZ, UR27 ;  /* 0x0000001bff0d7e24 */ /* 0x000fe4000f8e00ff */
[----:B------:R-:W-:Y:S02]  /*f0c0*/  IMAD.MOV.U32 R2, RZ, RZ, R0 ;  /* 0x000000ffff027224 */ /* 0x000fe400078e0000 */
[----:B--2---:R-:W-:-:S02]  /*f0d0*/  IMAD.SHL.U32 R6, R4, 0x100, RZ ;  /* 0x0000010004067824 */ /* 0x004fc400078e00ff */
[----:B---3--:R-:W-:Y:S02]  /*f0e0*/  IMAD.SHL.U32 R7, R3, 0x40, RZ ;  /* 0x0000004003077824 */ /* 0x008fe400078e00ff */
[----:B------:R-:W-:-:S07]  /*f0f0*/  IMAD.MOV.U32 R3, RZ, RZ, R8 ;  /* 0x000000ffff037224 */ /* 0x000fce00078e0008 */
.L_x_304:
[----:B------:R-:W0:Y:S01]  /*f100*/  S2R R5, SR_CgaCtaId ;  /* 0x0000000000057919 */ /* 0x000e220000008800 */
[----:B------:R-:W-:-:S04]  /*f110*/  MOV R4, 0x400 ;  /* 0x0000040000047802 */ /* 0x000fc80000000f00 */
[----:B0-----:R-:W-:Y:S02]  /*f120*/  LEA R10, R5, R4, 0x18 ;  /* 0x00000004050a7211 */ /* 0x001fe400078ec0ff */
[----:B------:R-:W-:Y:S01]  /*f130*/  SHF.L.U32 R4, R2, 0x1f, RZ ;  /* 0x0000001f02047819 */ /* 0x000fe200000006ff */
[----:B------:R-:W0:Y:S02]  /*f140*/  @!P3 LDC R5, c[0x0][0x500] ;  /* 0x00014000ff05bb82 */ /* 0x000e240000000800 */
[----:B------:R-:W-:-:S04]  /*f150*/  IMAD R11, R3, 0x8, R10 ;  /* 0x00000008030b7824 */ /* 0x000fc800078e020a */
[----:B------:R-:W1:Y:S02]  /*f160*/  SYNCS.PHASECHK.TRANS64.TRYWAIT P1, [R11+URZ+0x20], R4 ;  /* 0x000020040b0075a7 */ /* 0x000e64000802017f */
[----:B-1----:R-:W-:Y:S05]  /*f170*/  @!P1 BRA `(.L_x_301) ;  /* 0x0000000c00f89947 */ /* 0x002fea0003800000 */
.L_x_323:
[----:B------:R-:W-:Y:S01]  /*f180*/  UPRMT UR8, UR26, 0x9910, URZ ;  /* 0x000099101a087896 */ /* 0x000fe2000800003f */
[----:B0-----:R0:W-:Y:S03]  /*f190*/  @!P3 SYNCS.ARRIVE.TRANS64 RZ, [R11+URZ], R5 ;  /* 0x000000050bffb9a7 */ /* 0x0011e6000800003f */
[----:B------:R-:W-:-:S06]  /*f1a0*/  UISETP.NE.AND UP0, UPT, UR8, 0x2, UPT ;  /* 0x000000020800788c */ /* 0x000fcc000bf05270 */
[----:B------:R-:W-:-:S13]  /*f1b0*/  PLOP3.LUT P1, PT, PT, PT, UP0, 0x80, 0x0 ;  /* 0x000000000000781c */ /* 0x000fda0003f2f008 */
[----:B0-----:R-:W-:Y:S05]  /*f1c0*/  @P1 BRA `(.L_x_302) ;  /* 0x0000000000041947 */ /* 0x001fea0003800000 */
[----:B------:R-:W-:Y:S01]  /*f1d0*/  BPT.TRAP 0x1 ;  /* 0x000000040000795c */ /* 0x000fe20000300000 */
.L_x_302:
[----:B------:R-:W-:Y:S05]  /*f1e0*/  @P0 BRA `(.L_x_303) ;  /* 0x0000000000040947 */ /* 0x000fea0003800000 */
[----:B------:R-:W-:Y:S01]  /*f1f0*/  BPT.TRAP 0x1 ;  /* 0x000000040000795c */ /* 0x000fe20000300000 */
.L_x_303:
[----:B------:R-:W2:Y:S01]  /*f200*/  LDL R5, [R1+0x74] ;  /* 0x0000740001057983 */ /* 0x000ea20000100800 */
[--C-:B-1----:R-:W-:Y:S01]  /*f210*/  IMAD R4, R3, 0x1000, R10.reuse ;  /* 0x0000100003047824 */ /* 0x102fe200078e020a */
[----:B------:R-:W-:Y:S01]  /*f220*/  R2UR UR20, R7 ;  /* 0x00000000071472ca */ /* 0x000fe200000e0000 */
[----:B------:R-:W-:Y:S01]  /*f230*/  IMAD R10, R3, 0x4000, R10 ;  /* 0x00004000030a7824 */ /* 0x000fe200078e020a */
[----:B------:R-:W-:Y:S01]  /*f240*/  R2UR UR9, R11 ;  /* 0x000000000b0972ca */ /* 0x000fe200000e0000 */
[----:B------:R-:W-:Y:S01]  /*f250*/  VIADD R13, R13, 0xffffffff ;  /* 0xffffffff0d0d7836 */ /* 0x000fe20000000000 */
[----:B------:R-:W-:Y:S01]  /*f260*/  R2UR UR8, R4 ;  /* 0x00000000040872ca */ /* 0x000fe200000e0000 */
[----:B------:R-:W-:Y:S01]  /*f270*/  UIADD3 UR16, UP0, UR24, 0xf0, URZ ;  /* 0x000000f018107890 */ /* 0x000fe2000ff1e03f */
[----:B------:R-:W-:Y:S01]  /*f280*/  R2UR UR11, R10 ;  /* 0x000000000a0b72ca */ /* 0x000fe200000e0000 */
[----:B------:R-:W-:Y:S01]  /*f290*/  UIADD3 UR28, UP1, UR24, 0x1f0, URZ ;  /* 0x000001f0181c7890 */ /* 0x000fe2000ff3e03f */
[----:B------:R-:W-:Y:S01]  /*f2a0*/  R2UR UR10, R12 ;  /* 0x000000000c0a72ca */ /* 0x000fe200000e0000 */
[----:B------:R-:W-:Y:S01]  /*f2b0*/  UIADD3.X UR17, URZ, UR25, URZ, UP0, !UPT ;  /* 0x000000193f117290 */ /* 0x000fe200087fe43f */
[----:B------:R-:W-:Y:S01]  /*f2c0*/  R2UR UR21, R6 ;  /* 0x00000000061572ca */ /* 0x000fe200000e0000 */
[----:B------:R-:W-:Y:S01]  /*f2d0*/  VIADD R3, R3, 0x1 ;  /* 0x0000000103037836 */ /* 0x000fe20000000000 */
[----:B------:R-:W-:Y:S01]  /*f2e0*/  ISETP.GT.AND P2, PT, R13, 0x1, PT ;  /* 0x000000010d00780c */ /* 0x000fe20003f44270 */
[----:B------:R-:W-:Y:S01]  /*f2f0*/  UIADD3.X UR29, URZ, UR25, URZ, UP1, !UPT ;  /* 0x000000193f1d7290 */ /* 0x000fe20008ffe43f */
[----:B------:R-:W-:Y:S01]  /*f300*/  VIADD R12, R12, 0x40 ;  /* 0x000000400c0c7836 */ /* 0x000fe20000000000 */
[----:B------:R-:W-:Y:S01]  /*f310*/  UMOV UR18, 0x0 ;  /* 0x0000000000127882 */ /* 0x000fe20000000000 */
[----:B------:R-:W-:Y:S01]  /*f320*/  UMOV UR19, 0x10000000 ;  /* 0x1000000000137882 */ /* 0x000fe20000000000 */
[----:B------:R-:W-:Y:S01]  /*f330*/  UIADD3 UR8, UR8, 0x180, URZ ;  /* 0x0000018008087890 */ /* 0x000fe2000fffe03f */
[----:B------:R-:W-:Y:S01]  /*f340*/  ISETP.NE.AND P1, PT, R3, 0x4, PT ;  /* 0x000000040300780c */ /* 0x000fe20003f25270 */
[----:B------:R-:W-:-:S03]  /*f350*/  UIADD3 UR15, UR11, 0x4180, URZ ;  /* 0x000041800b0f7890 */ /* 0x000fc6000fffe03f */
[----:B------:R-:W-:Y:S01]  /*f360*/  UMOV UR11, UR20 ;  /* 0x00000014000b7c82 */ /* 0x000fe20008000000 */
[----:B------:R-:W-:Y:S02]  /*f370*/  SEL R3, R3, RZ, P1 ;  /* 0x000000ff03037207 */ /* 0x000fe40000800000 */
[----:B--2---:R-:W-:Y:S02]  /*f380*/  R2UR UR12, R5 ;  /* 0x00000000050c72ca */ /* 0x004fe400000e0000 */
[----:B------:R-:W-:-:S04]  /*f390*/  SEL R5, RZ, 0x1, P1 ;  /* 0x00000001ff057807 */ /* 0x000fc80000800000 */
[----:B------:R-:W-:-:S07]  /*f3a0*/  LOP3.LUT R2, R2, R5, RZ, 0x3c, !PT ;  /* 0x0000000502027212 */ /* 0x000fce00078e3cff */
[----:B------:R0:W-:Y:S02]  /*f3b0*/  UTMALDG.3D [UR8], [UR16], desc[UR18] ;  /* 0x00001208100075b4 */ /* 0x0001e40008011000 */
[----:B0-----:R-:W-:Y:S01]  /*f3c0*/  UMOV UR8, UR15 ;  /* 0x0000000f00087c82 */ /* 0x001fe20008000000 */
[----:B------:R-:W-:Y:S02]  /*f3d0*/  UMOV UR11, UR21 ;  /* 0x00000015000b7c82 */ /* 0x000fe40008000000 */
[----:B------:R0:W-:Y:S02]  /*f3e0*/  UTMALDG.3D [UR8], [UR28], desc[UR18] ;  /* 0x000012081c0075b4 */ /* 0x0001e40008011000 */
[----:B0-----:R-:W-:Y:S05]  /*f3f0*/  @P2 BRA `(.L_x_304) ;  /* 0xfffffffc00402947 */ /* 0x001fea000383ffff */
.L_x_300:
[----:B------:R-:W-:Y:S05]  /*f400*/  BSYNC B1 ;  /* 0x0000000000017941 */ /* 0x000fea0003800000 */
.L_x_299:
[----:B------:R-:W2:Y:S01]  /*f410*/  LDL.LU R15, [R1+0x78] ;  /* 0x00007800010f7983 */ /* 0x000ea20000300800 */
[----:B------:R-:W-:Y:S01]  /*f420*/  LOP3.LUT P4, RZ, R9, 0xff, RZ, 0xc0, !PT ;  /* 0x000000ff09ff7812 */ /* 0x000fe2000788c0ff */
[----:B------:R-:W-:Y:S01]  /*f430*/  VIADD R8, R8, UR14 ;  /* 0x0000000e08087c36 */ /* 0x000fe20008000000 */
[----:B------:R-:W-:Y:S01]  /*f440*/  ULDC.64 UR8, c[0x0][0x650] ;  /* 0x0001940000087ab9 */ /* 0x000fe20000000a00 */
[----:B------:R-:W3:Y:S01]  /*f450*/  LDL.LU R14, [R1+0x7c] ;  /* 0x00007c00010e7983 */ /* 0x000ee20000300800 */
[----:B------:R-:W-:Y:S01]  /*f460*/  IMAD.MOV.U32 R5, RZ, RZ, -0x1 ;  /* 0xffffffffff057424 */ /* 0x000fe200078e00ff */
[----:B------:R-:W-:Y:S01]  /*f470*/  BSSY B1, `(.L_x_305) ;  /* 0x0000078000017945 */ /* 0x000fe20003800000 */
[----:B------:R-:W-:Y:S02]  /*f480*/  SHF.R.U32.HI R2, RZ, 0x2, R8 ;  /* 0x00000002ff027819 */ /* 0x000fe40000011608 */
[----:B------:R-:W-:Y:S02]  /*f490*/  ISETP.GT.U32.AND P1, PT, R8, 0x3, PT ;  /* 0x000000030800780c */ /* 0x000fe40003f24070 */
[----:B------:R-:W-:-:S02]  /*f4a0*/  LOP3.LUT R2, R2, 0x1, RZ, 0xc0, !PT ;  /* 0x0000000102027812 */ /* 0x000fc400078ec0ff */
[----:B------:R-:W-:Y:S01]  /*f4b0*/  LOP3.LUT R8, R8, 0x3, RZ, 0xc0, !PT ;  /* 0x0000000308087812 */ /* 0x000fe200078ec0ff */
[----:B------:R-:W0:Y:S01]  /*f4c0*/  @P4 S2R R4, SR_CgaCtaId ;  /* 0x0000000000044919 */ /* 0x000e220000008800 */
[----:B------:R-:W-:Y:S02]  /*f4d0*/  @P4 MOV R3, 0x400 ;  /* 0x0000040000034802 */ /* 0x000fe40000000f00 */
[----:B------:R-:W-:Y:S02]  /*f4e0*/  ISETP.NE.U32.AND P2, PT, R2, 0x1, PT ;  /* 0x000000010200780c */ /* 0x000fe40003f45070 */
[----:B------:R-:W-:Y:S02]  /*f4f0*/  PRMT R9, RZ, 0x7610, R9 ;  /* 0x00007610ff097816 */ /* 0x000fe40000000009 */
[----:B0-----:R-:W-:Y:S01]  /*f500*/  @P4 LEA R3, R4, R3, 0x18 ;  /* 0x0000000304034211 */ /* 0x001fe200078ec0ff */
[----:B------:R-:W-:-:S03]  /*f510*/  IMAD.U32 R4, RZ, RZ, UR14 ;  /* 0x0000000eff047e24 */ /* 0x000fc6000f8e00ff */
[----:B------:R0:W-:Y:S02]  /*f520*/  @P4 SYNCS.ARRIVE.TRANS64.A1T0 RZ, [R3+URZ+0x78], RZ ;  /* 0x000078ff03ff49a7 */ /* 0x0001e4000810003f */
[C---:B------:R-:W-:Y:S02]  /*f530*/  ISETP.LT.U32.AND P1, PT, R4.reuse, 0x4, P1 ;  /* 0x000000040400780c */ /* 0x040fe40000f21070 */
[----:B------:R-:W-:Y:S01]  /*f540*/  ISETP.GT.U32.AND P2, PT, R4, 0x3, !P2 ;  /* 0x000000030400780c */ /* 0x000fe20005744070 */
[----:B------:R-:W-:Y:S01]  /*f550*/  IMAD.MOV.U32 R4, RZ, RZ, -0x1 ;  /* 0xffffffffff047424 */ /* 0x000fe200078e00ff */
[----:B0-----:R-:W-:Y:S02]  /*f560*/  SEL R3, RZ, 0x1, !P1 ;  /* 0x00000001ff037807 */ /* 0x001fe40004800000 */
[----:B------:R-:W-:-:S04]  /*f570*/  SEL R2, RZ, 0x1, !P2 ;  /* 0x00000001ff027807 */ /* 0x000fc80005000000 */
[----:B------:R-:W-:Y:S01]  /*f580*/  LOP3.LUT R0, R2, R0, R3, 0x96, !PT ;  /* 0x0000000002007212 */ /* 0x000fe200078e9603 */
[----:B------:R-:W-:Y:S01]  /*f590*/  IMAD.MOV.U32 R3, RZ, RZ, -0x1 ;  /* 0xffffffffff037424 */ /* 0x000fe200078e00ff */
[----:B------:R-:W-:Y:S02]  /*f5a0*/  PRMT R2, RZ, 0x7610, R2 ;  /* 0x00007610ff027816 */ /* 0x000fe40000000002 */
[----:B---3--:R-:W-:-:S04]  /*f5b0*/  IADD3 R14, P4, R14, UR22, RZ ;  /* 0x000000160e0e7c10 */ /* 0x008fc8000ff9e0ff */
[----:B--2---:R-:W-:Y:S01]  /*f5c0*/  IADD3.X R15, R15, UR7, RZ, P4, !PT ;  /* 0x000000070f0f7c10 */ /* 0x004fe2000a7fe4ff */
[----:B------:R0:W-:Y:S01]  /*f5d0*/  STL [R1+0x7c], R14 ;  /* 0x00007c0e01007387 */ /* 0x0001e20000100800 */
[----:B------:R-:W-:-:S03]  /*f5e0*/  ISETP.GE.U32.AND P4, PT, R14, UR8, PT ;  /* 0x000000080e007c0c */ /* 0x000fc6000bf86070 */
[----:B------:R0:W-:Y:S01]  /*f5f0*/  STL [R1+0x78], R15 ;  /* 0x0000780f01007387 */ /* 0x0001e20000100800 */
[----:B------:R-:W-:-:S03]  /*f600*/  ISETP.GE.U32.AND.EX P1, PT, R15, UR9, PT, P4 ;  /* 0x000000090f007c0c */ /* 0x000fc6000bf26140 */
[----:B------:R0:W-:Y:S04]  /*f610*/  STL [R1+0x80], R5 ;  /* 0x0000800501007387 */ /* 0x0001e80000100800 */
[----:B------:R0:W-:Y:S04]  /*f620*/  STL [R1+0x84], R4 ;  /* 0x0000840401007387 */ /* 0x0001e80000100800 */
[----:B------:R0:W-:Y:S02]  /*f630*/  STL [R1+0x74], R3 ;  /* 0x0000740301007387 */ /* 0x0001e40000100800 */
[----:B------:R-:W-:Y:S05]  /*f640*/  @P1 BRA `(.L_x_306) ;  /* 0x0000000400681947 */ /* 0x000fea0003800000 */
[----:B------:R-:W0:Y:S01]  /*f650*/  S2UR UR8, SR_CTAID.X ;  /* 0x00000000000879c3 */ /* 0x000e220000002500 */
[----:B------:R-:W-:Y:S01]  /*f660*/  ULDC.64 UR10, c[0x0][0x628] ;  /* 0x00018a00000a7ab9 */ /* 0x000fe20000000a00 */
[----:B------:R-:W-:Y:S01]  /*f670*/  ULDC UR9, c[0x0][0x150] ;  /* 0x0000540000097ab9 */ /* 0x000fe20000000800 */
[----:B------:R-:W-:Y:S01]  /*f680*/  ISETP.NE.U32.AND P1, PT, RZ, UR10, PT ;  /* 0x0000000aff007c0c */ /* 0x000fe2000bf25070 */
[----:B------:R-:W-:Y:S01]  /*f690*/  ULDC UR12, c[0x0][0x630] ;  /* 0x00018c00000c7ab9 */ /* 0x000fe20000000800 */
[----:B------:R-:W-:Y:S01]  /*f6a0*/  ULDC UR16, c[0x0][0x154] ;  /* 0x0000550000107ab9 */ /* 0x000fe20000000800 */
[----:B------:R-:W-:Y:S01]  /*f6b0*/  IMAD.MOV.U32 R2, RZ, RZ, R14 ;  /* 0x000000ffff027224 */ /* 0x000fe200078e000e */
[----:B------:R-:W-:Y:S01]  /*f6c0*/  ISETP.NE.AND.EX P1, PT, RZ, UR11, PT, P1 ;  /* 0x0000000bff007c0c */ /* 0x000fe2000bf25310 */
[----:B------:R-:W1:Y:S01]  /*f6d0*/  S2UR UR15, SR_CTAID.Y ;  /* 0x00000000000f79c3 */ /* 0x000e620000002600 */
[----:B0-----:R-:W-:-:S05]  /*f6e0*/  I2FP.F32.U32 R3, UR8 ;  /* 0x0000000800037c45 */ /* 0x001fca0008201000 */
[----:B------:R-:W-:Y:S01]  /*f6f0*/  FMUL R12, R3, UR9 ;  /* 0x00000009030c7c20 */ /* 0x000fe20008400000 */
[----:B------:R-:W-:-:S05]  /*f700*/  IMAD.MOV.U32 R3, RZ, RZ, R15 ;  /* 0x000000ffff037224 */ /* 0x000fca00078e000f */
[----:B------:R-:W-:Y:S05]  /*f710*/  @!P1 BRA `(.L_x_307) ;  /* 0x0000000000289947 */ /* 0x000fea0003800000 */
[----:B------:R-:W-:Y:S02]  /*f720*/  ULDC UR9, c[0x0][0x634] ;  /* 0x00018d0000097ab9 */ /* 0x000fe40000000800 */
[----:B------:R-:W-:-:S05]  /*f730*/  IADD3 R7, P1, R14, UR9, RZ ;  /* 0x000000090e077c10 */ /* 0x000fca000ff3e0ff */
[----:B------:R-:W-:-:S04]  /*f740*/  IMAD.X R11, RZ, RZ, R15, P1 ;  /* 0x000000ffff0b7224 */ /* 0x000fc800008e060f */
[----:B------:R-:W-:-:S04]  /*f750*/  IMAD.WIDE.U32 R4, R11, UR10, RZ ;  /* 0x0000000a0b047c25 */ /* 0x000fc8000f8e00ff */
[----:B------:R-:W-:-:S04]  /*f760*/  IMAD.WIDE.U32 R4, P1, R7, UR11, R4 ;  /* 0x0000000b07047c25 */ /* 0x000fc8000f820004 */
[----:B------:R-:W-:-:S04]  /*f770*/  IMAD.WIDE.U32 R6, R7, UR10, RZ ;  /* 0x0000000a07067c25 */ /* 0x000fc8000f8e00ff */
[----:B------:R-:W-:Y:S01]  /*f780*/  IMAD.X R3, RZ, RZ, RZ, P1 ;  /* 0x000000ffff037224 */ /* 0x000fe200008e06ff */
[----:B------:R-:W-:Y:S01]  /*f790*/  IADD3 RZ, P1, R7, R4, RZ ;  /* 0x0000000407ff7210 */ /* 0x000fe20007f3e0ff */
[----:B------:R-:W-:-:S04]  /*f7a0*/  IMAD.MOV.U32 R2, RZ, RZ, R5 ;  /* 0x000000ffff027224 */ /* 0x000fc800078e0005 */
[----:B------:R-:W-:-:S08]  /*f7b0*/  IMAD.WIDE.U32.X R2, R11, UR11, R2, P1 ;  /* 0x0000000b0b027c25 */ /* 0x000fd000088e0402 */
.L_x_307:
[--C-:B------:R-:W-:Y:S01]  /*f7c0*/  SHF.R.U64 R10, R2, UR12, R3.reuse ;  /* 0x0000000c020a7c19 */ /* 0x100fe20008001203 */
[----:B------:R-:W0:Y:S01]  /*f7d0*/  F2I.U32.TRUNC.NTZ R12, R12 ;  /* 0x0000000c000c7305 */ /* 0x000e22000020f000 */
[----:B------:R-:W-:Y:S01]  /*f7e0*/  SHF.R.U32.HI R2, RZ, UR12, R3 ;  /* 0x0000000cff027c19 */ /* 0x000fe20008011603 */
[----:B------:R-:W-:Y:S01]  /*f7f0*/  ULDC.64 UR10, c[0x0][0x620] ;  /* 0x00018800000a7ab9 */ /* 0x000fe20000000a00 */
[----:B------:R-:W-:Y:S01]  /*f800*/  IADD3 R5, P1, RZ, -R10, RZ ;  /* 0x8000000aff057210 */ /* 0x000fe20007f3e0ff */
[----:B------:R-:W-:Y:S01]  /*f810*/  IMAD.MOV.U32 R3, RZ, RZ, R15 ;  /* 0x000000ffff037224 */ /* 0x000fe200078e000f */
[----:B-1----:R-:W-:Y:S01]  /*f820*/  I2FP.F32.U32 R4, UR15 ;  /* 0x0000000f00047c45 */ /* 0x002fe20008201000 */
[----:B------:R-:W-:Y:S01]  /*f830*/  ULDC UR12, c[0x0][0x658] ;  /* 0x00019600000c7ab9 */ /* 0x000fe20000000800 */
[----:B------:R-:W-:Y:S01]  /*f840*/  ULDC UR18, c[0x0][0x648] ;  /* 0x0001920000127ab9 */ /* 0x000fe20000000800 */
[----:B------:R-:W-:Y:S02]  /*f850*/  IMAD.X R2, RZ, RZ, ~R2, P1 ;  /* 0x000000ffff027224 */ /* 0x000fe400008e0e02 */
[----:B------:R-:W-:Y:S01]  /*f860*/  FMUL R6, R4, UR16 ;  /* 0x0000001004067c20 */ /* 0x000fe20008400000 */
[----:B------:R-:W-:Y:S01]  /*f870*/  ULDC.64 UR16, c[0x0][0x640] ;  /* 0x0001900000107ab9 */ /* 0x000fe20000000a00 */
[----:B------:R-:W-:Y:S01]  /*f880*/  IMAD R4, R2, UR10, RZ ;  /* 0x0000000a02047c24 */ /* 0x000fe2000f8e02ff */
[----:B------:R-:W-:Y:S01]  /*f890*/  ISETP.NE.U32.AND P1, PT, RZ, UR16, PT ;  /* 0x00000010ff007c0c */ /* 0x000fe2000bf25070 */
[----:B------:R-:W-:Y:S01]  /*f8a0*/  IMAD.MOV.U32 R2, RZ, RZ, R14 ;  /* 0x000000ffff027224 */ /* 0x000fe200078e000e */
[----:B0-----:R-:W-:Y:S01]  /*f8b0*/  R2UR UR9, R12 ;  /* 0x000000000c0972ca */ /* 0x001fe200000e0000 */
[----:B------:R-:W0:Y:S01]  /*f8c0*/  LDC R14, c[0x0][0x610] ;  /* 0x00018400ff0e7b82 */ /* 0x000e220000000800 */
[----:B------:R-:W1:Y:S01]  /*f8d0*/  F2I.U32.TRUNC.NTZ R6, R6 ;  /* 0x0000000600067305 */ /* 0x000e62000020f000 */
[----:B------:R-:W-:Y:S01]  /*f8e0*/  IMAD.WIDE.U32 R2, R5, UR10, R2 ;  /* 0x0000000a05027c25 */ /* 0x000fe2000f8e0002 */
[----:B------:R-:W-:Y:S01]  /*f8f0*/  ULDC UR10, c[0x0][0x618] ;  /* 0x00018600000a7ab9 */ /* 0x000fe20000000800 */
[----:B------:R-:W-:-:S02]  /*f900*/  ISETP.NE.AND.EX P1, PT, RZ, UR17, PT, P1 ;  /* 0x00000011ff007c0c */ /* 0x000fc4000bf25310 */
[----:B------:R-:W-:-:S04]  /*f910*/  IMAD R5, R5, UR11, R4 ;  /* 0x0000000b05057c24 */ /* 0x000fc8000f8e0204 */
[----:B------:R-:W-:-:S05]  /*f920*/  IMAD.IADD R3, R3, 0x1, R5 ;  /* 0x0000000103037824 */ /* 0x000fca00078e0205 */
[--C-:B------:R-:W-:Y:S02]  /*f930*/  SHF.R.U64 R12, R2, UR10, R3.reuse ;  /* 0x0000000a020c7c19 */ /* 0x100fe40008001203 */
[----:B------:R-:W-:Y:S01]  /*f940*/  SHF.R.U32.HI R3, RZ, UR10, R3 ;  /* 0x0000000aff037c19 */ /* 0x000fe20008011603 */
[----:B------:R-:W-:Y:S01]  /*f950*/  ULDC UR10, c[0x0][0x608] ;  /* 0x00018200000a7ab9 */ /* 0x000fe20000000800 */
[----:B-1----:R-:W-:Y:S02]  /*f960*/  R2UR UR11, R6 ;  /* 0x00000000060b72ca */ /* 0x002fe400000e0000 */
[--C-:B------:R-:W-:Y:S02]  /*f970*/  SHF.R.U64 R13, R12, UR10, R3.reuse ;  /* 0x0000000a0c0d7c19 */ /* 0x100fe40008001203 */
[----:B------:R-:W-:Y:S01]  /*f980*/  SHF.R.U32.HI R2, RZ, UR10, R3 ;  /* 0x0000000aff027c19 */ /* 0x000fe20008011603 */
[----:B------:R-:W-:-:S03]  /*f990*/  UIADD3 UR10, -UR9, URZ, URZ ;  /* 0x0000003f090a7290 */ /* 0x000fc6000fffe13f */
[--C-:B------:R-:W-:Y:S01]  /*f9a0*/  SHF.R.U64 R15, R13, UR12, R2.reuse ;  /* 0x0000000c0d0f7c19 */ /* 0x100fe20008001202 */
[----:B------:R-:W-:Y:S01]  /*f9b0*/  ULDC UR9, c[0x0][0x144] ;  /* 0x0000510000097ab9 */ /* 0x000fe20000000800 */
[----:B------:R-:W-:-:S03]  /*f9c0*/  SHF.R.U32.HI R3, RZ, UR12, R2 ;  /* 0x0000000cff037c19 */ /* 0x000fc60008011602 */
[----:B------:R-:W-:Y:S01]  /*f9d0*/  IMAD.MOV.U32 R2, RZ, RZ, R15 ;  /* 0x000000ffff027224 */ /* 0x000fe200078e000f */
[----:B------:R-:W-:Y:S06]  /*f9e0*/  @!P1 BRA `(.L_x_308) ;  /* 0x0000000000289947 */ /* 0x000fec0003800000 */
        /* <DEDUP_REMOVED lines=10> */
.L_x_308:
[----:B------:R-:W-:Y:S01]  /*fa90*/  UIADD3 UR11, -UR11, URZ, URZ ;  /* 0x0000003f0b0b7290 */ /* 0x000fe2000fffe13f */
[----:B------:R-:W-:Y:S01]  /*faa0*/  SHF.R.U64 R3, R2, UR18, R3 ;  /* 0x0000001202037c19 */ /* 0x000fe20008001203 */
[----:B------:R-:W-:Y:S01]  /*fab0*/  UIMAD UR8, UR9, UR10, UR8 ;  /* 0x0000000a090872a4 */ /* 0x000fe2000f8e0208 */
[----:B------:R-:W-:Y:S01]  /*fac0*/  LOP3.LUT R2, R13, UR6, RZ, 0xc0, !PT ;  /* 0x000000060d027c12 */ /* 0x000fe2000f8ec0ff */
[----:B------:R-:W-:Y:S01]  /*fad0*/  IMAD.MOV.U32 R6, RZ, RZ, 0x1 ;  /* 0x00000001ff067424 */ /* 0x000fe200078e00ff */
[----:B------:R-:W-:Y:S01]  /*fae0*/  ULDC UR9, c[0x0][0x148] ;  /* 0x0000520000097ab9 */ /* 0x000fe20000000800 */
[----:B------:R-:W-:Y:S01]  /*faf0*/  IMAD.MOV R4, RZ, RZ, -R3 ;  /* 0x000000ffff047224 */ /* 0x000fe200078e0a03 */
[----:B------:R-:W-:Y:S01]  /*fb00*/  @UP2 UIMAD UR8, UR9, UR11, UR15 ;  /* 0x0000000b090822a4 */ /* 0x000fe2000f8e020f */
[----:B------:R-:W-:Y:S01]  /*fb10*/  IMAD R3, R3, UR5, R2 ;  /* 0x0000000503037c24 */ /* 0x000fe2000f8e0202 */
[----:B------:R-:W-:Y:S01]  /*fb20*/  LOP3.LUT R5, R12, UR4, RZ, 0xc0, !PT ;  /* 0x000000040c057c12 */ /* 0x000fe2000f8ec0ff */
[----:B------:R-:W-:Y:S01]  /*fb30*/  ULDC UR9, c[0x0][0x638] ;  /* 0x00018e0000097ab9 */ /* 0x000fe20000000800 */
[----:B------:R-:W-:Y:S01]  /*fb40*/  PLOP3.LUT P1, PT, PT, PT, UP2, 0x80, 0x0 ;  /* 0x000000000000781c */ /* 0x000fe20003f2f028 */
[----:B------:R-:W-:-:S02]  /*fb50*/  IMAD R2, R4, UR9, R15 ;  /* 0x0000000904027c24 */ /* 0x000fc4000f8e020f */
[----:B0-----:R-:W-:Y:S01]  /*fb60*/  IMAD R3, R3, R14, UR8 ;  /* 0x0000000803037e24 */ /* 0x001fe2000f8e020e */
[----:B------:R-:W-:Y:S02]  /*fb70*/  ULDC UR8, c[0x0][0x600] ;  /* 0x0001800000087ab9 */ /* 0x000fe40000000800 */
[----:B------:R-:W-:Y:S01]  /*fb80*/  IMAD R4, R2, UR8, R5 ;  /* 0x0000000802047c24 */ /* 0x000fe2000f8e0205 */
[----:B------:R-:W-:-:S04]  /*fb90*/  PRMT R2, R6, 0x7610, R2 ;  /* 0x0000761006027816 */ /* 0x000fc80000000002 */
[----:B------:R-:W-:Y:S02]  /*fba0*/  SEL R5, R4, R3, !P1 ;  /* 0x0000000304057207 */ /* 0x000fe40004800000 */
[----:B------:R-:W-:-:S03]  /*fbb0*/  SEL R3, R3, R4, !P1 ;  /* 0x0000000403037207 */ /* 0x000fc60004800000 */
[----:B------:R1:W-:Y:S04]  /*fbc0*/  STL [R1+0x84], R5 ;  /* 0x0000840501007387 */ /* 0x0003e80000100800 */
[----:B------:R1:W-:Y:S04]  /*fbd0*/  STL [R1+0x74], R10 ;  /* 0x0000740a01007387 */ /* 0x0003e80000100800 */
[----:B------:R1:W-:Y:S02]  /*fbe0*/  STL [R1+0x80], R3 ;  /* 0x0000800301007387 */ /* 0x0003e40000100800 */
.L_x_306:
[----:B------:R-:W-:Y:S05]  /*fbf0*/  BSYNC B1 ;  /* 0x0000000000017941 */ /* 0x000fea0003800000 */
.L_x_305:
[----:B------:R-:W-:-:S13]  /*fc00*/  LOP3.LUT P1, RZ, R2, 0xff, RZ, 0xc0, !PT ;  /* 0x000000ff02ff7812 */ /* 0x000fda000782c0ff */
[----:B------:R-:W-:Y:S05]  /*fc10*/  @P1 BRA `(.L_x_309) ;  /* 0xfffffff000fc1947 */ /* 0x000fea000383ffff */
[----:B------:R-:W-:Y:S05]  /*fc20*/  BSYNC B0 ;  /* 0x0000000000007941 */ /* 0x000fea0003800000 */
.L_x_297:
[----:B------:R-:W-:-:S03]  /*fc30*/  UMOV UR8, 0xffffffff ;  /* 0xffffffff00087882 */ /* 0x000fc60000000000 */
[----:B------:R-:W-:Y:S05]  /*fc40*/  BRA.DIV UR8, `(.L_x_310) ;  /* 0x0000000608587947 */ /* 0x000fea000b800000 */
[----:B------:R-:W-:-:S13]  /*fc50*/  ELECT P0, URZ, PT ;  /* 0x00000000003f782f */ /* 0x000fda0003800000 */
.L_x_326:
[----:B------:R-:W-:Y:S04]  /*fc60*/  BSSY B0, `(.L_x_311) ;  /* 0x000002c000007945 */ /* 0x000fe80003800000 */
[----:B------:R-:W-:Y:S05]  /*fc70*/  @!P0 BRA `(.L_x_312) ;  /* 0x0000000000a88947 */ /* 0x000fea0003800000 */
[----:B------:R-:W-:-:S04]  /*fc80*/  ULOP3.LUT UR8, UR13, 0x2, URZ, 0xfc, !UPT ;  /* 0x000000020d087892 */ /* 0x000fc8000f8efc3f */
[----:B------:R-:W-:-:S06]  /*fc90*/  UISETP.NE.AND UP0, UPT, UR8, 0x3, UPT ;  /* 0x000000030800788c */ /* 0x000fcc000bf05270 */
[----:B------:R-:W-:-:S13]  /*fca0*/  PLOP3.LUT P0, PT, PT, PT, UP0, 0x80, 0x0 ;  /* 0x000000000000781c */ /* 0x000fda0003f0f008 */
[----:B------:R-:W-:Y:S05]  /*fcb0*/  @!P0 BRA `(.L_x_313) ;  /* 0x0000000000048947 */ /* 0x000fea0003800000 */
[----:B------:R-:W-:Y:S01]  /*fcc0*/  BPT.TRAP 0x1 ;  /* 0x000000040000795c */ /* 0x000fe20000300000 */
.L_x_313:
[----:B01----:R-:W0:Y:S01]  /*fcd0*/  S2R R3, SR_CgaCtaId ;  /* 0x0000000000037919 */ /* 0x003e220000008800 */
[----:B------:R-:W-:-:S04]  /*fce0*/  MOV R2, 0x400 ;  /* 0x0000040000027802 */ /* 0x000fc80000000f00 */
[----:B0-----:R-:W-:Y:S02]  /*fcf0*/  LEA R3, R3, R2, 0x18 ;  /* 0x0000000203037211 */ /* 0x001fe400078ec0ff */
[----:B------:R-:W-:-:S03]  /*fd00*/  SHF.L.U32 R2, R0, 0x1f, RZ ;  /* 0x0000001f00027819 */ /* 0x000fc600000006ff */
[----:B------:R-:W-:-:S04]  /*fd10*/  VIADD R3, R3, 0x20 ;  /* 0x0000002003037836 */ /* 0x000fc80000000000 */
[C---:B------:R-:W-:Y:S02]  /*fd20*/  IMAD R7, R8.reuse, 0x8, R3 ;  /* 0x0000000808077824 */ /* 0x040fe400078e0203 */
[----:B------:R-:W-:Y:S02]  /*fd30*/  VIADD R8, R8, 0x1 ;  /* 0x0000000108087836 */ /* 0x000fe40000000000 */
[----:B------:R-:W0:Y:S03]  /*fd40*/  SYNCS.PHASECHK.TRANS64.TRYWAIT P0, [R7+URZ], R2 ;  /* 0x00000002070075a7 */ /* 0x000e26000800017f */
[----:B------:R-:W-:-:S04]  /*fd50*/  ISETP.NE.AND P1, PT, R8, 0x4, PT ;  /* 0x000000040800780c */ /* 0x000fc80003f25270 */
[----:B------:R-:W-:Y:S02]  /*fd60*/  SEL R5, RZ, 0x1, P1 ;  /* 0x00000001ff057807 */ /* 0x000fe40000800000 */
[----:B------:R-:W-:Y:S02]  /*fd70*/  SEL R8, R8, RZ, P1 ;  /* 0x000000ff08087207 */ /* 0x000fe40000800000 */
[----:B------:R-:W-:-:S03]  /*fd80*/  LOP3.LUT R5, R0, R5, RZ, 0x3c, !PT ;  /* 0x0000000500057212 */ /* 0x000fc600078e3cff */
[----:B------:R-:W-:Y:S01]  /*fd90*/  IMAD R9, R8, 0x8, R3 ;  /* 0x0000000808097824 */ /* 0x000fe200078e0203 */
[----:B------:R-:W-:Y:S01]  /*fda0*/  SHF.L.U32 R4, R5, 0x1f, RZ ;  /* 0x0000001f05047819 */ /* 0x000fe200000006ff */
[----:B0-----:R-:W-:Y:S06]  /*fdb0*/  @!P0 BRA `(.L_x_314) ;  /* 0x0000000400208947 */ /* 0x001fec0003800000 */
.L_x_327:
[----:B------:R-:W1:Y:S01]  /*fdc0*/  SYNCS.PHASECHK.TRANS64.TRYWAIT P0, [R9+URZ], R4 ;  /* 0x00000004090075a7 */ /* 0x000e62000800017f */
[----:B------:R-:W-:-:S05]  /*fdd0*/  VIADD R0, R8, 0x1 ;  /* 0x0000000108007836 */ /* 0x000fca0000000000 */
[----:B------:R-:W-:-:S04]  /*fde0*/  ISETP.NE.AND P1, PT, R0, 0x4, PT ;  /* 0x000000040000780c */ /* 0x000fc80003f25270 */
[----:B0-----:R-:W-:Y:S02]  /*fdf0*/  SEL R2, RZ, 0x1, P1 ;  /* 0x00000001ff027807 */ /* 0x001fe40000800000 */
[----:B------:R-:W-:Y:S02]  /*fe00*/  SEL R0, R0, RZ, P1 ;  /* 0x000000ff00007207 */ /* 0x000fe40000800000 */
[----:B------:R-:W-:-:S03]  /*fe10*/  LOP3.LUT R7, R5, R2, RZ, 0x3c, !PT ;  /* 0x0000000205077212 */ /* 0x000fc600078e3cff */
[----:B------:R-:W-:Y:S01]  /*fe20*/  IMAD R6, R0, 0x8, R3 ;  /* 0x0000000800067824 */ /* 0x000fe200078e0203 */
[----:B------:R-:W-:Y:S01]  /*fe30*/  SHF.L.U32 R5, R7, 0x1f, RZ ;  /* 0x0000001f07057819 */ /* 0x000fe200000006ff */
[----:B-1----:R-:W-:Y:S06]  /*fe40*/  @!P0 BRA `(.L_x_315) ;  /* 0x0000000400108947 */ /* 0x002fec0003800000 */
.L_x_328:
[----:B------:R-:W1:Y:S01]  /*fe50*/  SYNCS.PHASECHK.TRANS64.TRYWAIT P0, [R6+URZ], R5 ;  /* 0x00000005060075a7 */ /* 0x000e62000800017f */
[----:B------:R-:W-:-:S05]  /*fe60*/  VIADD R0, R0, 0x1 ;  /* 0x0000000100007836 */ /* 0x000fca0000000000 */
[----:B------:R-:W-:-:S04]  /*fe70*/  ISETP.NE.AND P1, PT, R0, 0x4, PT ;  /* 0x000000040000780c */ /* 0x000fc80003f25270 */
[----:B------:R-:W-:Y:S02]  /*fe80*/  SEL R2, RZ, 0x1, P1 ;  /* 0x00000001ff027807 */ /* 0x000fe40000800000 */
[----:B------:R-:W-:Y:S02]  /*fe90*/  SEL R0, R0, RZ, P1 ;  /* 0x000000ff00007207 */ /* 0x000fe40000800000 */
[----:B------:R-:W-:Y:S01]  /*fea0*/  LOP3.LUT R2, R7, R2, RZ, 0x3c, !PT ;  /* 0x0000000207027212 */ /* 0x000fe200078e3cff */
[----:B-1----:R-:W-:Y:S06]  /*feb0*/  @!P0 BRA `(.L_x_316) ;  /* 0x0000000400088947 */ /* 0x002fec0003800000 */
.L_x_329:
[----:B------:R-:W-:Y:S01]  /*fec0*/  IMAD R3, R0, 0x8, R3 ;  /* 0x0000000800037824 */ /* 0x000fe200078e0203 */
[----:B------:R-:W-:-:S07]  /*fed0*/  SHF.L.U32 R0, R2, 0x1f, RZ ;  /* 0x0000001f02007819 */ /* 0x000fce00000006ff */
.L_x_317:
[----:B--2---:R2:W3:Y:S02]  /*fee0*/  SYNCS.PHASECHK.TRANS64.TRYWAIT P0, [R3+URZ], R0 ;  /* 0x00000000030075a7 */ /* 0x0044e4000800017f */
[----:B---3--:R-:W-:Y:S05]  /*fef0*/  @!P0 NANOSLEEP.SYNCS 0x989680 ;  /* 0x009896800000895d */ /* 0x008fea0003900000 */
[----:B------:R-:W3:Y:S02]  /*ff00*/  @!P0 SYNCS.PHASECHK.TRANS64 P0, [R3+URZ], R0 ;  /* 0x00000000030085a7 */ /* 0x000ee4000800007f */
[----:B---3--:R-:W-:Y:S05]  /*ff10*/  @!P0 BRA `(.L_x_317) ;  /* 0xfffffffc00f08947 */ /* 0x008fea000383ffff */
.L_x_312:
[----:B------:R-:W-:Y:S05]  /*ff20*/  BSYNC B0 ;  /* 0x0000000000007941 */ /* 0x000fea0003800000 */
.L_x_311:
[----:B------:R-:W-:Y:S05]  /*ff30*/  EXIT ;  /* 0x000000000000794d */ /* 0x000fea0003800000 */
.L_x_14:
[----:B0-----:R-:W-:-:S04]  /*ff40*/  IMAD.U32 R3, RZ, RZ, UR19 ;  /* 0x00000013ff037e24 */ /* 0x001fc8000f8e00ff */
[----:B------:R0:W1:Y:S03]  /*ff50*/  SYNCS.PHASECHK.TRANS64.TRYWAIT P0, [R3+URZ+-0x8], R0 ;  /* 0xfffff800030075a7 */ /* 0x000066000800017f */
[----:B-1----:R-:W-:Y:S05]  /*ff60*/  @!P0 NANOSLEEP.SYNCS 0x989680 ;  /* 0x009896800000895d */ /* 0x002fea0003900000 */
[----:B------:R-:W1:Y:S02]  /*ff70*/  @!P0 SYNCS.PHASECHK.TRANS64 P0, [R3+URZ+-0x8], R0 ;  /* 0xfffff800030085a7 */ /* 0x000e64000800007f */
[----:B-1----:R-:W-:Y:S05]  /*ff80*/  @!P0 BRA `(.L_x_14) ;  /* 0xfffffffc00ec8947 */ /* 0x002fea000383ffff */
[----:B------:R-:W-:Y:S05]  /*ff90*/  BRA `(.L_x_318) ;  /* 0xffffff1400ac7947 */ /* 0x000fea000383ffff */
.L_x_19:
[----:B-1----:R-:W-:-:S04]  /*ffa0*/  IMAD.U32 R3, RZ, RZ, UR4 ;  /* 0x00000004ff037e24 */ /* 0x002fc8000f8e00ff */
[----:B------:R1:W2:Y:S03]  /*ffb0*/  SYNCS.PHASECHK.TRANS64.TRYWAIT P0, [R3+URZ], R0 ;  /* 0x00000000030075a7 */ /* 0x0002a6000800017f */
[----:B--2---:R-:W-:Y:S05]  /*ffc0*/  @!P0 NANOSLEEP.SYNCS 0x989680 ;  /* 0x009896800000895d */ /* 0x004fea0003900000 */
[----:B------:R-:W2:Y:S02]  /*ffd0*/  @!P0 SYNCS.PHASECHK.TRANS64 P0, [R3+URZ], R0 ;  /* 0x00000000030085a7 */ /* 0x000ea4000800007f */
[----:B--2---:R-:W-:Y:S05]  /*ffe0*/  @!P0 BRA `(.L_x_19) ;  /* 0xfffffffc00ec8947 */ /* 0x004fea000383ffff */
[----:B------:R-:W-:Y:S05]  /*fff0*/  BRA `(.L_x_18) ;  /* 0xffffff2000147947 */ /* 0x000fea000383ffff */
.L_x_25:
[----:B-----5:R3:W-:Y:S02]  /*10000*/  STL [R1+0x98], R0 ;  /* 0x0000980001007387 */ /* 0x0207e40000100800 */
[----:B---3--:R-:W-:-:S04]  /*10010*/  IMAD.U32 R0, RZ, RZ, UR8 ;  /* 0x00000008ff007e24 */ /* 0x008fc8000f8e00ff */
[----:B------:R3:W4:Y:S03]  /*10020*/  SYNCS.PHASECHK.TRANS64.TRYWAIT P0, [R0+URZ], R229 ;  /* 0x000000e5000075a7 */ /* 0x000726000800017f */
[----:B----4-:R-:W-:Y:S05]  /*10030*/  @!P0 NANOSLEEP.SYNCS 0x989680 ;  /* 0x009896800000895d */ /* 0x010fea0003900000 */
[----:B------:R3:W4:Y:S02]  /*10040*/  @!P0 SYNCS.PHASECHK.TRANS64 P0, [R0+URZ], R229 ;  /* 0x000000e5000085a7 */ /* 0x000724000800007f */
[----:B---3--:R3:W5:Y:S02]  /*10050*/  LDL.LU R0, [R1+0x98] ;  /* 0x0000980001007983 */ /* 0x0087640000300800 */
[----:B---34-:R-:W-:Y:S05]  /*10060*/  @!P0 BRA `(.L_x_25) ;  /* 0xfffffffc00e48947 */ /* 0x018fea000383ffff */
[----:B------:R-:W-:Y:S05]  /*10070*/  BRA `(.L_x_24) ;  /* 0xffffff30007c7947 */ /* 0x000fea000383ffff */
.L_x_33:
[----:B0-----:R-:W-:-:S04]  /*10080*/  IMAD.U32 R25, RZ, RZ, UR19 ;  /* 0x00000013ff197e24 */ /* 0x001fc8000f8e00ff */
[----:B------:R0:W4:Y:S03]  /*10090*/  SYNCS.PHASECHK.TRANS64.TRYWAIT P0, [R25+URZ+0x8], R24 ;  /* 0x00000818190075a7 */ /* 0x000126000800017f */
[----:B----4-:R-:W-:Y:S05]  /*100a0*/  @!P0 NANOSLEEP.SYNCS 0x989680 ;  /* 0x009896800000895d */ /* 0x010fea0003900000 */
[----:B------:R-:W4:Y:S02]  /*100b0*/  @!P0 SYNCS.PHASECHK.TRANS64 P0, [R25+URZ+0x8], R24 ;  /* 0x00000818190085a7 */ /* 0x000f24000800007f */
[----:B----4-:R-:W-:Y:S05]  /*100c0*/  @!P0 BRA `(.L_x_33) ;  /* 0xfffffffc00ec8947 */ /* 0x010fea000383ffff */
[----:B------:R-:W-:Y:S05]  /*100d0*/  BRA `(.L_x_319) ;  /* 0xffffff5400007947 */ /* 0x000fea000383ffff */
.L_x_298:
[----:B------:R-:W-:Y:S01]  /*100e0*/  BSSY B1, `(.L_x_320) ;  /* 0x0000006000017945 */ /* 0x000fe20003800000 */
[----:B------:R-:W-:-:S07]  /*100f0*/  IMAD.MOV.U32 R2, RZ, RZ, -0x1 ;  /* 0xffffffffff027424 */ /* 0x000fce00078e00ff */
[----:B------:R-:W-:Y:S05]  /*10100*/  WARPSYNC.COLLECTIVE R2, `(.L_x_321) ;  /* 0x00000000020c7348 */ /* 0x000fea0003c00000 */
[----:B------:R-:W-:Y:S02]  /*10110*/  ELECT P1, UR62, PT ;  /* 0x00000000003e782f */ /* 0x000fe40003820000 */
[----:B------:R-:W-:Y:S01]  /*10120*/  MOV R2, UR62 ;  /* 0x0000003e00027c02 */ /* 0x000fe20008000f00 */
[----:B------:R-:W-:Y:S10]  /*10130*/  ENDCOLLECTIVE ;  /* 0x000000000000791b */ /* 0x000ff40003800000 */
.L_x_321:
[----:B------:R-:W-:Y:S05]  /*10140*/  BSYNC B1 ;  /* 0x0000000000017941 */ /* 0x000fea0003800000 */
.L_x_320:
[----:B------:R-:W-:Y:S05]  /*10150*/  BRA `(.L_x_322) ;  /* 0xffffffec00b87947 */ /* 0x000fea000383ffff */
.L_x_301:
[----:B-1----:R1:W2:Y:S02]  /*10160*/  SYNCS.PHASECHK.TRANS64.TRYWAIT P1, [R11+URZ+0x20], R4 ;  /* 0x000020040b0075a7 */ /* 0x0022a4000802017f */
[----:B--2---:R-:W-:Y:S05]  /*10170*/  @!P1 NANOSLEEP.SYNCS 0x989680 ;  /* 0x009896800000995d */ /* 0x004fea0003900000 */
[----:B------:R-:W2:Y:S02]  /*10180*/  @!P1 SYNCS.PHASECHK.TRANS64 P1, [R11+URZ+0x20], R4 ;  /* 0x000020040b0095a7 */ /* 0x000ea4000802007f */
[----:B--2---:R-:W-:Y:S05]  /*10190*/  @!P1 BRA `(.L_x_301) ;  /* 0xfffffffc00f09947 */ /* 0x004fea000383ffff */
[----:B------:R-:W-:Y:S05]  /*101a0*/  BRA `(.L_x_323) ;  /* 0xffffffec00f47947 */ /* 0x000fea000383ffff */
.L_x_310:
[----:B------:R-:W-:Y:S01]  /*101b0*/  BSSY B0, `(.L_x_324) ;  /* 0x0000006000007945 */ /* 0x000fe20003800000 */
[----:B------:R-:W-:-:S07]  /*101c0*/  IMAD.MOV.U32 R2, RZ, RZ, -0x1 ;  /* 0xffffffffff027424 */ /* 0x000fce00078e00ff */
[----:B01----:R-:W-:Y:S05]  /*101d0*/  WARPSYNC.COLLECTIVE R2, `(.L_x_325) ;  /* 0x00000000020c7348 */ /* 0x003fea0003c00000 */
[----:B------:R-:W-:Y:S02]  /*101e0*/  ELECT P1, UR62, PT ;  /* 0x00000000003e782f */ /* 0x000fe40003820000 */
[----:B------:R-:W-:Y:S01]  /*101f0*/  MOV R2, UR62 ;  /* 0x0000003e00027c02 */ /* 0x000fe20008000f00 */
[----:B01----:R-:W-:Y:S10]  /*10200*/  ENDCOLLECTIVE ;  /* 0x000000000000791b */ /* 0x003ff40003800000 */
.L_x_325:
[----:B------:R-:W-:Y:S05]  /*10210*/  BSYNC B0 ;  /* 0x0000000000007941 */ /* 0x000fea0003800000 */
.L_x_324:
[----:B------:R-:W-:Y:S01]  /*10220*/  PLOP3.LUT P0, PT, P1, PT, PT, 0x80, 0x0 ;  /* 0x000000000000781c */ /* 0x000fe20000f0f070 */
[----:B------:R-:W-:-:S12]  /*10230*/  BRA `(.L_x_326) ;  /* 0xfffffff800887947 */ /* 0x000fd8000383ffff */
.L_x_314:
[----:B0-----:R0:W1:Y:S02]  /*10240*/  SYNCS.PHASECHK.TRANS64.TRYWAIT P0, [R7+URZ], R2 ;  /* 0x00000002070075a7 */ /* 0x001064000800017f */
[----:B-1----:R-:W-:Y:S05]  /*10250*/  @!P0 NANOSLEEP.SYNCS 0x989680 ;  /* 0x009896800000895d */ /* 0x002fea0003900000 */
[----:B------:R-:W1:Y:S02]  /*10260*/  @!P0 SYNCS.PHASECHK.TRANS64 P0, [R7+URZ], R2 ;  /* 0x00000002070085a7 */ /* 0x000e64000800007f */
[----:B-1----:R-:W-:Y:S05]  /*10270*/  @!P0 BRA `(.L_x_314) ;  /* 0xfffffffc00f08947 */ /* 0x002fea000383ffff */
[----:B------:R-:W-:Y:S05]  /*10280*/  BRA `(.L_x_327) ;  /* 0xfffffff800cc7947 */ /* 0x000fea000383ffff */
.L_x_315:
[----:B0-----:R0:W1:Y:S02]  /*10290*/  SYNCS.PHASECHK.TRANS64.TRYWAIT P0, [R9+URZ], R4 ;  /* 0x00000004090075a7 */ /* 0x001064000800017f */
[----:B-1----:R-:W-:Y:S05]  /*102a0*/  @!P0 NANOSLEEP.SYNCS 0x989680 ;  /* 0x009896800000895d */ /* 0x002fea0003900000 */
[----:B------:R-:W1:Y:S02]  /*102b0*/  @!P0 SYNCS.PHASECHK.TRANS64 P0, [R9+URZ], R4 ;  /* 0x00000004090085a7 */ /* 0x000e64000800007f */
[----:B-1----:R-:W-:Y:S05]  /*102c0*/  @!P0 BRA `(.L_x_315) ;  /* 0xfffffffc00f08947 */ /* 0x002fea000383ffff */
[----:B------:R-:W-:Y:S05]  /*102d0*/  BRA `(.L_x_328) ;  /* 0xfffffff800dc7947 */ /* 0x000fea000383ffff */
.L_x_316:
[----:B-1----:R1:W2:Y:S02]  /*102e0*/  SYNCS.PHASECHK.TRANS64.TRYWAIT P0, [R6+URZ], R5 ;  /* 0x00000005060075a7 */ /* 0x0022a4000800017f */
[----:B--2---:R-:W-:Y:S05]  /*102f0*/  @!P0 NANOSLEEP.SYNCS 0x989680 ;  /* 0x009896800000895d */ /* 0x004fea0003900000 */
[----:B------:R-:W2:Y:S02]  /*10300*/  @!P0 SYNCS.PHASECHK.TRANS64 P0, [R6+URZ], R5 ;  /* 0x00000005060085a7 */ /* 0x000ea4000800007f */
[----:B--2---:R-:W-:Y:S05]  /*10310*/  @!P0 BRA `(.L_x_316) ;  /* 0xfffffffc00f08947 */ /* 0x004fea000383ffff */
[----:B------:R-:W-:Y:S05]  /*10320*/  BRA `(.L_x_329) ;  /* 0xfffffff800e47947 */ /* 0x000fea000383ffff */
.L_x_330:
[----:B------:R-:W-:-:S00]  /*10330*/  BRA `(.L_x_330) ;  /* 0xfffffffc00fc7947 */ /* 0x000fc0000383ffff */
[----:B------:R-:W-:-:S00]  /*10340*/  NOP ;  /* 0x0000000000007918 */ /* 0x000fc00000000000 */
        /* <DEDUP_REMOVED lines=11> */
.L_x_331:


//--------------------- .nv.shared._ZN7cutlass13device_kernelINS_4gemm6kernel13GemmUniversalIN4cute5tupleIJiiiiEEENS1_10collective13CollectiveMmaINS1_37MainloopSm90TmaGmmaWarpSpecializedFP8ILi4ENS5_IJNS4_1CILi1EEESB_SB_EEENS1_32KernelTmaWarpSpecializedPingpongEEENS5_IJNSA_ILi64EEENSA_ILi256EEESF_EEENS_12float_e4m3_tENS5_IJlSB_lEEESI_SJ_NS4_8TiledMMAINS4_8MMA_AtomIJNS4_4SM904GMMA31MMA_64x256x32_F32E4M3E4M3_SS_TNILNSN_7ScaleInE1ELSP_1EEEEEENS4_6LayoutISC_NS5_IJNSA_ILi0EEEST_ST_EEEEENS5_IJNS4_10UnderscoreESW_SW_EEEEENS4_13SM90_TMA_LOADENS4_14ComposedLayoutINS4_7SwizzleILi2ELi4ELi3EEENS4_18smem_ptr_flag_bitsILi8EEENSS_INS5_IJNSA_ILi8EEESF_EEENS5_IJSF_SB_EEEEEEEvNS4_8identityESZ_S19_vS1A_EENS_8epilogue10collective6detail29Sm90TmaWarpSpecializedAdapterINS1D_15DefaultEpilogueISI_SJ_SJ_NS1C_6thread17LinearCombinationISI_Li1EffLNS1H_9ScaleType4KindE0ELNS_15FloatRoundStyleE2ESI_EENS1_15EpilogueDefaultEEEEEvvEEEEvNT_6ParamsE --------------------------
	.section	.nv.shared._ZN7cutlass13device_kernelINS_4gemm6kernel13GemmUniversalIN4cute5tupleIJiiiiEEENS1_10collective13CollectiveMmaINS1_37MainloopSm90TmaGmmaWarpSpecializedFP8ILi4ENS5_IJNS4_1CILi1EEESB_SB_EEENS1_32KernelTmaWarpSpecializedPingpongEEENS5_IJNSA_ILi64EEENSA_ILi256EEESF_EEENS_12float_e4m3_tENS5_IJlSB_lEEESI_SJ_NS4_8TiledMMAINS4_8MMA_AtomIJNS4_4SM904GMMA31MMA_64x256x32_F32E4M3E4M3_SS_TNILNSN_7ScaleInE1ELSP_1EEEEEENS4_6LayoutISC_NS5_IJNSA_ILi0EEEST_ST_EEEEENS5_IJNS4_10UnderscoreESW_SW_EEEEENS4_13SM90_TMA_LOADENS4_14ComposedLayoutINS4_7SwizzleILi2ELi4ELi3EEENS4_18smem_ptr_flag_bitsILi8EEENSS_INS5_IJNSA_ILi8EEESF_EEENS5_IJSF_SB_EEEEEEEvNS4_8identityESZ_S19_vS1A_EENS_8epilogue10collective6detail29Sm90TmaWarpSpecializedAdapterINS1D_15DefaultEpilogueISI_SJ_SJ_NS1C_6thread17LinearCombinationISI_Li1EffLNS1H_9ScaleType4KindE0ELNS_15FloatRoundStyleE2ESI_EENS1_15EpilogueDefaultEEEEEvvEEEEvNT_6ParamsE,"aw",@nobits
	.sectionflags	@""
	.align	16
	.zero		1024


//--------------------- .nv.shared.reserved.0     --------------------------
	.section	.nv.shared.reserved.0,"aw",@nobits
	.weak		__nv_reservedSMEM_offset_0_alias
	.size		__nv_reservedSMEM_offset_0_alias, 0, 0
	.other		__nv_reservedSMEM_offset_0_alias,@"STO_CUDA_RESERVED_SHARED STV_DEFAULT"
__nv_reservedSMEM_offset_0_alias:
	.zero		0


//--------------------- .nv.global                --------------------------
	.section	.nv.global,"aw",@nobits
.nv.global:
	.type		_ZN40_INTERNAL_441ab08d_4_k_cu_c2e130dc_171074cute1_E,@object
	.size		_ZN40_INTERNAL_441ab08d_4_k_cu_c2e130dc_171074cute1_E,(_ZN40_INTERNAL_441ab08d_4_k_cu_c2e130dc_171074cuda3std3__45__cpo6cbeginE - _ZN40_INTERNAL_441ab08d_4_k_cu_c2e130dc_171074cute1_E)
_ZN40_INTERNAL_441ab08d_4_k_cu_c2e130dc_171074cute1_E:
	.zero		1
	.type		_ZN40_INTERNAL_441ab08d_4_k_cu_c2e130dc_171074cuda3std3__45__cpo6cbeginE,@object
	.size		_ZN40_INTERNAL_441ab08d_4_k_cu_c2e130dc_171074cuda3std3__45__cpo6cbeginE,(_ZN40_INTERNAL_441ab08d_4_k_cu_c2e130dc_171074cuda3std3__48in_placeE - _ZN40_INTERNAL_441ab08d_4_k_cu_c2e130dc_171074cuda3std3__45__cpo6cbeginE)
_ZN40_INTERNAL_441ab08d_4_k_cu_c2e130dc_171074cuda3std3__45__cpo6cbeginE:
	.zero		1
	.type		_ZN40_INTERNAL_441ab08d_4_k_cu_c2e130dc_171074cuda3std3__48in_placeE,@object
	.size		_ZN40_INTERNAL_441ab08d_4_k_cu_c2e130dc_171074cuda3std3__48in_placeE,(_ZN40_INTERNAL_441ab08d_4_k_cu_c2e130dc_171074cuda3std6ranges3__45__cpo9iter_moveE - _ZN40_INTERNAL_441ab08d_4_k_cu_c2e130dc_171074cuda3std3__48in_placeE)
_ZN40_INTERNAL_441ab08d_4_k_cu_c2e130dc_171074cuda3std3__48in_placeE:
	.zero		1
	.type		_ZN40_INTERNAL_441ab08d_4_k_cu_c2e130dc_171074cuda3std6ranges3__45__cpo9iter_moveE,@object
	.size		_ZN40_INTERNAL_441ab08d_4_k_cu_c2e130dc_171074cuda3std6ranges3__45__cpo9iter_moveE,(_ZN40_INTERNAL_441ab08d_4_k_cu_c2e130dc_171074cuda3std3__45__cpo5beginE - _ZN40_INTERNAL_441ab08d_4_k_cu_c2e130dc_171074cuda3std6ranges3__45__cpo9iter_moveE)
_ZN40_INTERNAL_441ab08d_4_k_cu_c2e130dc_171074cuda3std6ranges3__45__cpo9iter_moveE:
	.zero		1
	.type		_ZN40_INTERNAL_441ab08d_4_k_cu_c2e130dc_171074cuda3std3__45__cpo5beginE,@object
	.size		_ZN40_INTERNAL_441ab08d_4_k_cu_c2e130dc_171074cuda3std3__45__cpo5beginE,(_ZN40_INTERNAL_441ab08d_4_k_cu_c2e130dc_171074cuda3std3__442_GLOBAL__N__441ab08d_4_k_cu_c2e130dc_171076ignoreE - _ZN40_INTERNAL_441ab08d_4_k_cu_c2e130dc_171074cuda3std3__45__cpo5beginE)
_ZN40_INTERNAL_441ab08d_4_k_cu_c2e130dc_171074cuda3std3__45__cpo5beginE:
	.zero		1
	.type		_ZN40_INTERNAL_441ab08d_4_k_cu_c2e130dc_171074cuda3std3__442_GLOBAL__N__441ab08d_4_k_cu_c2e130dc_171076ignoreE,@object
	.size		_ZN40_INTERNAL_441ab08d_4_k_cu_c2e130dc_171074cuda3std3__442_GLOBAL__N__441ab08d_4_k_cu_c2e130dc_171076ignoreE,(_ZN40_INTERNAL_441ab08d_4_k_cu_c2e130dc_171074cute7productE - _ZN40_INTERNAL_441ab08d_4_k_cu_c2e130dc_171074cuda3std3__442_GLOBAL__N__441ab08d_4_k_cu_c2e130dc_171076ignoreE)
_ZN40_INTERNAL_441ab08d_4_k_cu_c2e130dc_171074cuda3std3__442_GLOBAL__N__441ab08d_4_k_cu_c2e130dc_171076ignoreE:
	.zero		1
	.type		_ZN40_INTERNAL_441ab08d_4_k_cu_c2e130dc_171074cute7productE,@object
	.size		_ZN40_INTERNAL_441ab08d_4_k_cu_c2e130dc_171074cute7productE,(_ZN40_INTERNAL_441ab08d_4_k_cu_c2e130dc_171074cuda3std3__45__cpo3endE - _ZN40_INTERNAL_441ab08d_4_k_cu_c2e130dc_171074cute7productE)
_ZN40_INTERNAL_441ab08d_4_k_cu_c2e130dc_171074cute7productE:
	.zero		1
	.type		_ZN40_INTERNAL_441ab08d_4_k_cu_c2e130dc_171074cuda3std3__45__cpo3endE,@object
	.size		_ZN40_INTERNAL_441ab08d_4_k_cu_c2e130dc_171074cuda3std3__45__cpo3endE,(_ZN40_INTERNAL_441ab08d_4_k_cu_c2e130dc_171074cuda3std3__419piecewise_constructE - _ZN40_INTERNAL_441ab08d_4_k_cu_c2e130dc_171074cuda3std3__45__cpo3endE)
_ZN40_INTERNAL_441ab08d_4_k_cu_c2e130dc_171074cuda3std3__45__cpo3endE:
	.zero		1
	.type		_ZN40_INTERNAL_441ab08d_4_k_cu_c2e130dc_171074cuda3std3__419piecewise_constructE,@object
	.size		_ZN40_INTERNAL_441ab08d_4_k_cu_c2e130dc_171074cuda3std3__419piecewise_constructE,(_ZN40_INTERNAL_441ab08d_4_k_cu_c2e130dc_171074cuda3std3__45__cpo4cendE - _ZN40_INTERNAL_441ab08d_4_k_cu_c2e130dc_171074cuda3std3__419piecewise_constructE)
_ZN40_INTERNAL_441ab08d_4_k_cu_c2e130dc_171074cuda3std3__419piecewise_constructE:
	.zero		1
	.type		_ZN40_INTERNAL_441ab08d_4_k_cu_c2e130dc_171074cuda3std3__45__cpo4cendE,@object
	.size		_ZN40_INTERNAL_441ab08d_4_k_cu_c2e130dc_171074cuda3std3__45__cpo4cendE,(_ZN40_INTERNAL_441ab08d_4_k_cu_c2e130dc_171074cuda3std6ranges3__45__cpo4swapE - _ZN40_INTERNAL_441ab08d_4_k_cu_c2e130dc_171074cuda3std3__45__cpo4cendE)
_ZN40_INTERNAL_441ab08d_4_k_cu_c2e130dc_171074cuda3std3__45__cpo4cendE:
	.zero		1
	.type		_ZN40_INTERNAL_441ab08d_4_k_cu_c2e130dc_171074cuda3std6ranges3__45__cpo4swapE,@object
	.size		_ZN40_INTERNAL_441ab08d_4_k_cu_c2e130dc_171074cuda3std6ranges3__45__cpo4swapE,(.L_7 - _ZN40_INTERNAL_441ab08d_4_k_cu_c2e130dc_171074cuda3std6ranges3__45__cpo4swapE)
_ZN40_INTERNAL_441ab08d_4_k_cu_c2e130dc_171074cuda3std6ranges3__45__cpo4swapE:
	.zero		1
.L_7:


//--------------------- .nv.constant0._ZN7cutlass13device_kernelINS_4gemm6kernel13GemmUniversalIN4cute5tupleIJiiiiEEENS1_10collective13CollectiveMmaINS1_37MainloopSm90TmaGmmaWarpSpecializedFP8ILi4ENS5_IJNS4_1CILi1EEESB_SB_EEENS1_32KernelTmaWarpSpecializedPingpongEEENS5_IJNSA_ILi64EEENSA_ILi256EEESF_EEENS_12float_e4m3_tENS5_IJlSB_lEEESI_SJ_NS4_8TiledMMAINS4_8MMA_AtomIJNS4_4SM904GMMA31MMA_64x256x32_F32E4M3E4M3_SS_TNILNSN_7ScaleInE1ELSP_1EEEEEENS4_6LayoutISC_NS5_IJNSA_ILi0EEEST_ST_EEEEENS5_IJNS4_10UnderscoreESW_SW_EEEEENS4_13SM90_TMA_LOADENS4_14ComposedLayoutINS4_7SwizzleILi2ELi4ELi3EEENS4_18smem_ptr_flag_bitsILi8EEENSS_INS5_IJNSA_ILi8EEESF_EEENS5_IJSF_SB_EEEEEEEvNS4_8identityESZ_S19_vS1A_EENS_8epilogue10collective6detail29Sm90TmaWarpSpecializedAdapterINS1D_15DefaultEpilogueISI_SJ_SJ_NS1C_6thread17LinearCombinationISI_Li1EffLNS1H_9ScaleType4KindE0ELNS_15FloatRoundStyleE2ESI_EENS1_15EpilogueDefaultEEEEEvvEEEEvNT_6ParamsE --------------------------
	.section	.nv.constant0._ZN7cutlass13device_kernelINS_4gemm6kernel13GemmUniversalIN4cute5tupleIJiiiiEEENS1_10collective13CollectiveMmaINS1_37MainloopSm90TmaGmmaWarpSpecializedFP8ILi4ENS5_IJNS4_1CILi1EEESB_SB_EEENS1_32KernelTmaWarpSpecializedPingpongEEENS5_IJNSA_ILi64EEENSA_ILi256EEESF_EEENS_12float_e4m3_tENS5_IJlSB_lEEESI_SJ_NS4_8TiledMMAINS4_8MMA_AtomIJNS4_4SM904GMMA31MMA_64x256x32_F32E4M3E4M3_SS_TNILNSN_7ScaleInE1ELSP_1EEEEEENS4_6LayoutISC_NS5_IJNSA_ILi0EEEST_ST_EEEEENS5_IJNS4_10UnderscoreESW_SW_EEEEENS4_13SM90_TMA_LOADENS4_14ComposedLayoutINS4_7SwizzleILi2ELi4ELi3EEENS4_18smem_ptr_flag_bitsILi8EEENSS_INS5_IJNSA_ILi8EEESF_EEENS5_IJSF_SB_EEEEEEEvNS4_8identityESZ_S19_vS1A_EENS_8epilogue10collective6detail29Sm90TmaWarpSpecializedAdapterINS1D_15DefaultEpilogueISI_SJ_SJ_NS1C_6thread17LinearCombinationISI_Li1EffLNS1H_9ScaleType4KindE0ELNS_15FloatRoundStyleE2ESI_EENS1_15EpilogueDefaultEEEEEvvEEEEvNT_6ParamsE,"a",@progbits
	.sectionflags	@""
	.align	4
.nv.constant0._ZN7cutlass13device_kernelINS_4gemm6kernel13GemmUniversalIN4cute5tupleIJiiiiEEENS1_10collective13CollectiveMmaINS1_37MainloopSm90TmaGmmaWarpSpecializedFP8ILi4ENS5_IJNS4_1CILi1EEESB_SB_EEENS1_32KernelTmaWarpSpecializedPingpongEEENS5_IJNSA_ILi64EEENSA_ILi256EEESF_EEENS_12float_e4m3_tENS5_IJlSB_lEEESI_SJ_NS4_8TiledMMAINS4_8MMA_AtomIJNS4_4SM904GMMA31MMA_64x256x32_F32E4M3E4M3_SS_TNILNSN_7ScaleInE1ELSP_1EEEEEENS4_6LayoutISC_NS5_IJNSA_ILi0EEEST_ST_EEEEENS5_IJNS4_10UnderscoreESW_SW_EEEEENS4_13SM90_TMA_LOADENS4_14ComposedLayoutINS4_7SwizzleILi2ELi4ELi3EEENS4_18smem_ptr_flag_bitsILi8EEENSS_INS5_IJNSA_ILi8EEESF_EEENS5_IJSF_SB_EEEEEEEvNS4_8identityESZ_S19_vS1A_EENS_8epilogue10collective6detail29Sm90TmaWarpSpecializedAdapterINS1D_15DefaultEpilogueISI_SJ_SJ_NS1C_6thread17LinearCombinationISI_Li1EffLNS1H_9ScaleType4KindE0ELNS_15FloatRoundStyleE2ESI_EENS1_15EpilogueDefaultEEEEEvvEEEEvNT_6ParamsE:
	.zero		1664


//--------------------- SYMBOLS --------------------------

	.type		.nv.reservedSmem.offset0,@object
	.size		.nv.reservedSmem.offset0,0x4
